//
// Generated by NVIDIA NVVM Compiler
//
// Compiler Build ID: CL-36424714
// Cuda compilation tools, release 13.0, V13.0.88
// Based on NVVM 20.0.0
//

.version 9.0
.target sm_100
.address_size 64

	// .globl	_Z21key_generation_kernelPhP17curandStateXORWOWPK11ConstraintsPK15HyperparametersiS_
.global .align 4 .b8 precalc_xorwow_matrix[102400];
.global .align 4 .b8 precalc_xorwow_offset_matrix[102400];
.global .align 4 .b8 mrg32k3aM1[2304];
.global .align 4 .b8 mrg32k3aM2[2304];
.global .align 4 .b8 mrg32k3aM1SubSeq[2016];
.global .align 4 .b8 mrg32k3aM2SubSeq[2016];
.global .align 4 .b8 mrg32k3aM1Seq[2304];
.global .align 4 .b8 mrg32k3aM2Seq[2304];
.const .align 8 .b8 __cr_lgamma_table[72];
.const .align 4 .b8 nucleotide_complement[16] = {1, 0, 0, 0, 0, 0, 0, 0, 3, 0, 0, 0, 2};

.visible .entry _Z21key_generation_kernelPhP17curandStateXORWOWPK11ConstraintsPK15HyperparametersiS_(
	.param .u64 .ptr .align 1 _Z21key_generation_kernelPhP17curandStateXORWOWPK11ConstraintsPK15HyperparametersiS__param_0,
	.param .u64 .ptr .align 1 _Z21key_generation_kernelPhP17curandStateXORWOWPK11ConstraintsPK15HyperparametersiS__param_1,
	.param .u64 .ptr .align 1 _Z21key_generation_kernelPhP17curandStateXORWOWPK11ConstraintsPK15HyperparametersiS__param_2,
	.param .u64 .ptr .align 1 _Z21key_generation_kernelPhP17curandStateXORWOWPK11ConstraintsPK15HyperparametersiS__param_3,
	.param .u32 _Z21key_generation_kernelPhP17curandStateXORWOWPK11ConstraintsPK15HyperparametersiS__param_4,
	.param .u64 .ptr .align 1 _Z21key_generation_kernelPhP17curandStateXORWOWPK11ConstraintsPK15HyperparametersiS__param_5
)
{
	.local .align 16 .b8 	__local_depot0[16];
	.reg .b64 	%SP;
	.reg .b64 	%SPL;
	.reg .pred 	%p<114>;
	.reg .b16 	%rs<82>;
	.reg .b32 	%r<241>;
	.reg .b32 	%f<204>;
	.reg .b64 	%rd<47>;
	.reg .b64 	%fd<2>;

	mov.u64 	%SPL, __local_depot0;
	ld.param.u64 	%rd9, [_Z21key_generation_kernelPhP17curandStateXORWOWPK11ConstraintsPK15HyperparametersiS__param_0];
	ld.param.u64 	%rd10, [_Z21key_generation_kernelPhP17curandStateXORWOWPK11ConstraintsPK15HyperparametersiS__param_1];
	ld.param.u64 	%rd12, [_Z21key_generation_kernelPhP17curandStateXORWOWPK11ConstraintsPK15HyperparametersiS__param_2];
	ld.param.u64 	%rd13, [_Z21key_generation_kernelPhP17curandStateXORWOWPK11ConstraintsPK15HyperparametersiS__param_3];
	ld.param.u32 	%r76, [_Z21key_generation_kernelPhP17curandStateXORWOWPK11ConstraintsPK15HyperparametersiS__param_4];
	cvta.to.global.u64 	%rd1, %rd13;
	cvta.to.global.u64 	%rd2, %rd12;
	add.u64 	%rd3, %SPL, 0;
	mov.u32 	%r77, %ctaid.x;
	mov.u32 	%r78, %ntid.x;
	mov.u32 	%r79, %tid.x;
	mad.lo.s32 	%r1, %r77, %r78, %r79;
	setp.ge.s32 	%p2, %r1, %r76;
	@%p2 bra 	$L__BB0_76;
	cvta.to.global.u64 	%rd15, %rd10;
	cvta.to.global.u64 	%rd4, %rd9;
	mul.wide.s32 	%rd16, %r1, 48;
	add.s64 	%rd5, %rd15, %rd16;
	ld.global.v2.u32 	{%r240, %r239}, [%rd5];
	ld.global.v2.u32 	{%r238, %r237}, [%rd5+8];
	ld.global.v2.u32 	{%r236, %r235}, [%rd5+16];
	ld.global.v2.u32 	{%r8, %r9}, [%rd5+24];
	ld.global.f32 	%f1, [%rd5+32];
	ld.global.f64 	%fd1, [%rd5+40];
	ld.global.u32 	%r207, [%rd2+8];
	setp.lt.s32 	%p4, %r207, 1;
	mov.pred 	%p3, -1;
	mov.pred 	%p113, %p3;
	@%p4 bra 	$L__BB0_75;
	mul.lo.s32 	%r82, %r207, %r1;
	cvt.s64.s32 	%rd17, %r82;
	add.s64 	%rd6, %rd4, %rd17;
	mov.b32 	%r209, 0;
	mov.b32 	%r208, 1;
	mov.b16 	%rs78, 0;
	mov.u64 	%rd35, nucleotide_complement;
	mov.u16 	%rs79, %rs78;
	mov.u32 	%r212, %r236;
	mov.u32 	%r213, %r237;
	mov.u32 	%r214, %r238;
	mov.u32 	%r215, %r239;
$L__BB0_3:
	mov.u32 	%r239, %r215;
	mov.u32 	%r215, %r214;
	mov.u32 	%r214, %r213;
	mov.u32 	%r213, %r212;
	mov.u32 	%r212, %r235;
	mov.u32 	%r13, %r209;
	cvt.u32.u16 	%r84, %rs78;
	cvt.s64.s32 	%rd18, %r13;
	add.s64 	%rd7, %rd6, %rd18;
	ld.global.u32 	%r20, [%rd2+24];
	add.s32 	%r209, %r13, 1;
	cvt.rn.f32.u32 	%f2, %r209;
	cvt.rn.f32.s32 	%f3, %r20;
	and.b32  	%r22, %r13, 2147483632;
	and.b32  	%r23, %r84, 3;
	shr.u32 	%r85, %r207, 31;
	add.s32 	%r86, %r207, %r85;
	shr.s32 	%r87, %r86, 1;
	max.s32 	%r24, %r87, 8;
	mov.b32 	%r216, 0;
$L__BB0_4:
	setp.eq.s32 	%p5, %r13, 0;
	mov.b32 	%r220, 1;
	@%p5 bra 	$L__BB0_10;
	setp.eq.s32 	%p6, %r13, 1;
	ld.global.u8 	%r89, [%rd7+-1];
	setp.ne.s32 	%p7, %r216, %r89;
	or.pred  	%p8, %p7, %p6;
	selp.b32 	%r220, 1, 2, %p7;
	@%p8 bra 	$L__BB0_10;
	neg.s32 	%r217, %r208;
	mov.b32 	%r218, 0;
	mov.u32 	%r219, %r13;
$L__BB0_7:
	add.s32 	%r91, %r219, -2;
	cvt.u64.u32 	%rd19, %r91;
	add.s64 	%rd20, %rd6, %rd19;
	ld.global.u8 	%r92, [%rd20];
	setp.ne.s32 	%p9, %r216, %r92;
	@%p9 bra 	$L__BB0_9;
	add.s32 	%r219, %r219, -1;
	add.s32 	%r218, %r218, 1;
	add.s32 	%r217, %r217, 1;
	setp.eq.s32 	%p10, %r217, -2;
	mov.u32 	%r220, %r208;
	@%p10 bra 	$L__BB0_10;
	bra.uni 	$L__BB0_7;
$L__BB0_9:
	add.s32 	%r220, %r218, 2;
$L__BB0_10:
	setp.le.s32 	%p11, %r220, %r20;
	@%p11 bra 	$L__BB0_12;
	mul.wide.u32 	%rd41, %r216, 4;
	add.s64 	%rd42, %rd3, %rd41;
	mov.b32 	%r191, -8388608;
	st.local.u32 	[%rd42], %r191;
	bra.uni 	$L__BB0_59;
$L__BB0_12:
	setp.lt.s32 	%p12, %r220, %r20;
	mov.f32 	%f195, 0f00000000;
	mov.f32 	%f193, 0f3F800000;
	@%p12 bra 	$L__BB0_22;
	ld.global.f32 	%f4, [%rd1];
	cvt.rn.f32.u32 	%f50, %r220;
	div.rn.f32 	%f51, %f50, %f3;
	mul.f32 	%f52, %f51, 0f3F000000;
	cvt.rzi.f32.f32 	%f53, %f52;
	add.f32 	%f54, %f53, %f53;
	sub.f32 	%f55, %f51, %f54;
	abs.f32 	%f6, %f55;
	abs.f32 	%f7, %f4;
	setp.lt.f32 	%p13, %f7, 0f00800000;
	mul.f32 	%f56, %f7, 0f4B800000;
	selp.f32 	%f57, %f56, %f7, %p13;
	selp.f32 	%f58, 0fC1C00000, 0f00000000, %p13;
	mov.b32 	%r93, %f57;
	add.s32 	%r94, %r93, -1060439283;
	and.b32  	%r95, %r94, -8388608;
	sub.s32 	%r96, %r93, %r95;
	mov.b32 	%f59, %r96;
	cvt.rn.f32.s32 	%f60, %r95;
	fma.rn.f32 	%f61, %f60, 0f34000000, %f58;
	add.f32 	%f62, %f59, 0fBF800000;
	add.f32 	%f63, %f59, 0f3F800000;
	rcp.approx.ftz.f32 	%f64, %f63;
	add.f32 	%f65, %f62, %f62;
	mul.f32 	%f66, %f65, %f64;
	mul.f32 	%f67, %f66, %f66;
	sub.f32 	%f68, %f62, %f66;
	add.f32 	%f69, %f68, %f68;
	neg.f32 	%f70, %f66;
	fma.rn.f32 	%f71, %f70, %f62, %f69;
	mul.rn.f32 	%f72, %f64, %f71;
	fma.rn.f32 	%f73, %f67, 0f3A2C32E4, 0f3B52E7DB;
	fma.rn.f32 	%f74, %f73, %f67, 0f3C93BB73;
	fma.rn.f32 	%f75, %f74, %f67, 0f3DF6384F;
	mul.rn.f32 	%f76, %f75, %f67;
	fma.rn.f32 	%f77, %f66, 0f3FB8AA3B, %f61;
	sub.f32 	%f78, %f61, %f77;
	fma.rn.f32 	%f79, %f66, 0f3FB8AA3B, %f78;
	fma.rn.f32 	%f80, %f72, 0f3FB8AA3B, %f79;
	fma.rn.f32 	%f81, %f66, 0f32A55E34, %f80;
	mul.f32 	%f82, %f76, 0f40400000;
	fma.rn.f32 	%f83, %f82, %f72, %f81;
	fma.rn.f32 	%f84, %f76, %f66, %f83;
	add.rn.f32 	%f85, %f77, %f84;
	neg.f32 	%f86, %f77;
	add.rn.f32 	%f87, %f85, %f86;
	neg.f32 	%f88, %f87;
	add.rn.f32 	%f89, %f84, %f88;
	mul.rn.f32 	%f90, %f85, %f51;
	neg.f32 	%f91, %f90;
	fma.rn.f32 	%f92, %f85, %f51, %f91;
	fma.rn.f32 	%f93, %f89, %f51, %f92;
	cvt.rni.f32.f32 	%f94, %f90;
	sub.f32 	%f95, %f90, %f94;
	add.f32 	%f96, %f95, %f93;
	fma.rn.f32 	%f97, %f96, 0f391FCB8E, 0f3AAF85ED;
	fma.rn.f32 	%f98, %f97, %f96, 0f3C1D9856;
	fma.rn.f32 	%f99, %f98, %f96, 0f3D6357BB;
	fma.rn.f32 	%f100, %f99, %f96, 0f3E75FDEC;
	fma.rn.f32 	%f101, %f100, %f96, 0f3F317218;
	fma.rn.f32 	%f102, %f101, %f96, 0f3F800000;
	cvt.rzi.s32.f32 	%r97, %f94;
	setp.gt.f32 	%p14, %f94, 0f00000000;
	selp.b32 	%r98, 0, -2097152000, %p14;
	add.s32 	%r99, %r98, 2130706432;
	mov.b32 	%f103, %r99;
	mul.f32 	%f104, %f102, %f103;
	shl.b32 	%r100, %r97, 23;
	sub.s32 	%r101, %r100, %r98;
	mov.b32 	%f105, %r101;
	mul.f32 	%f106, %f104, %f105;
	abs.f32 	%f107, %f90;
	setp.gt.f32 	%p15, %f107, 0f43180000;
	setp.lt.f32 	%p16, %f90, 0f00000000;
	selp.f32 	%f108, 0f00000000, 0f7F800000, %p16;
	selp.f32 	%f8, %f108, %f106, %p15;
	setp.eq.f32 	%p17, %f4, 0f3F800000;
	setp.eq.f32 	%p18, %f51, 0f00000000;
	or.pred  	%p19, %p17, %p18;
	@%p19 bra 	$L__BB0_21;
	setp.num.f32 	%p20, %f7, %f7;
	abs.f32 	%f109, %f51;
	setp.num.f32 	%p21, %f109, %f109;
	and.pred  	%p22, %p20, %p21;
	@%p22 bra 	$L__BB0_16;
	add.rn.f32 	%f193, %f4, %f51;
	bra.uni 	$L__BB0_21;
$L__BB0_16:
	setp.neu.f32 	%p23, %f4, 0f00000000;
	setp.neu.f32 	%p24, %f7, 0f7F800000;
	and.pred  	%p25, %p23, %p24;
	@%p25 bra 	$L__BB0_18;
	setp.neu.f32 	%p32, %f6, 0f3F800000;
	add.f32 	%f114, %f4, %f4;
	mov.b32 	%r102, %f114;
	setp.lt.f32 	%p33, %f51, 0f00000000;
	xor.b32  	%r103, %r102, 2139095040;
	selp.b32 	%r104, %r103, %r102, %p33;
	and.b32  	%r105, %r104, 2147483647;
	selp.b32 	%r106, %r105, %r104, %p32;
	mov.b32 	%f193, %r106;
	bra.uni 	$L__BB0_21;
$L__BB0_18:
	setp.eq.f32 	%p26, %f4, 0fBF800000;
	setp.eq.f32 	%p27, %f109, 0f7F800000;
	and.pred  	%p28, %p26, %p27;
	@%p28 bra 	$L__BB0_21;
	setp.geu.f32 	%p29, %f4, 0f00000000;
	mov.f32 	%f193, %f8;
	@%p29 bra 	$L__BB0_21;
	setp.neu.f32 	%p30, %f6, 0f3F800000;
	neg.f32 	%f111, %f8;
	selp.f32 	%f112, %f8, %f111, %p30;
	cvt.rmi.f32.f32 	%f113, %f51;
	setp.neu.f32 	%p31, %f51, %f113;
	selp.f32 	%f193, 0f7FFFFFFF, %f112, %p31;
$L__BB0_21:
	ld.global.f32 	%f115, [%rd1+20];
	mul.f32 	%f116, %f193, %f115;
	mov.f32 	%f117, 0f00000000;
	sub.f32 	%f195, %f117, %f116;
$L__BB0_22:
	mov.b32 	%r232, 0;
	@%p5 bra 	$L__BB0_36;
	setp.lt.u32 	%p35, %r13, 16;
	mov.b32 	%r227, 0;
	mov.u32 	%r232, %r227;
	@%p35 bra 	$L__BB0_26;
	mov.b32 	%r221, 0;
	mov.u32 	%r232, %r221;
$L__BB0_25:
	.pragma "nounroll";
	cvt.u64.u32 	%rd21, %r221;
	add.s64 	%rd22, %rd6, %rd21;
	ld.global.u8 	%rs11, [%rd22];
	and.b16  	%rs12, %rs11, 254;
	setp.eq.s16 	%p36, %rs12, 2;
	selp.u32 	%r111, 1, 0, %p36;
	add.s32 	%r112, %r232, %r111;
	ld.global.u8 	%rs13, [%rd22+1];
	and.b16  	%rs14, %rs13, 254;
	setp.eq.s16 	%p37, %rs14, 2;
	selp.u32 	%r113, 1, 0, %p37;
	add.s32 	%r114, %r112, %r113;
	ld.global.u8 	%rs15, [%rd22+2];
	and.b16  	%rs16, %rs15, 254;
	setp.eq.s16 	%p38, %rs16, 2;
	selp.u32 	%r115, 1, 0, %p38;
	add.s32 	%r116, %r114, %r115;
	ld.global.u8 	%rs17, [%rd22+3];
	and.b16  	%rs18, %rs17, 254;
	setp.eq.s16 	%p39, %rs18, 2;
	selp.u32 	%r117, 1, 0, %p39;
	add.s32 	%r118, %r116, %r117;
	ld.global.u8 	%rs19, [%rd22+4];
	and.b16  	%rs20, %rs19, 254;
	setp.eq.s16 	%p40, %rs20, 2;
	selp.u32 	%r119, 1, 0, %p40;
	add.s32 	%r120, %r118, %r119;
	ld.global.u8 	%rs21, [%rd22+5];
	and.b16  	%rs22, %rs21, 254;
	setp.eq.s16 	%p41, %rs22, 2;
	selp.u32 	%r121, 1, 0, %p41;
	add.s32 	%r122, %r120, %r121;
	ld.global.u8 	%rs23, [%rd22+6];
	and.b16  	%rs24, %rs23, 254;
	setp.eq.s16 	%p42, %rs24, 2;
	selp.u32 	%r123, 1, 0, %p42;
	add.s32 	%r124, %r122, %r123;
	ld.global.u8 	%rs25, [%rd22+7];
	and.b16  	%rs26, %rs25, 254;
	setp.eq.s16 	%p43, %rs26, 2;
	selp.u32 	%r125, 1, 0, %p43;
	add.s32 	%r126, %r124, %r125;
	ld.global.u8 	%rs27, [%rd22+8];
	and.b16  	%rs28, %rs27, 254;
	setp.eq.s16 	%p44, %rs28, 2;
	selp.u32 	%r127, 1, 0, %p44;
	add.s32 	%r128, %r126, %r127;
	ld.global.u8 	%rs29, [%rd22+9];
	and.b16  	%rs30, %rs29, 254;
	setp.eq.s16 	%p45, %rs30, 2;
	selp.u32 	%r129, 1, 0, %p45;
	add.s32 	%r130, %r128, %r129;
	ld.global.u8 	%rs31, [%rd22+10];
	and.b16  	%rs32, %rs31, 254;
	setp.eq.s16 	%p46, %rs32, 2;
	selp.u32 	%r131, 1, 0, %p46;
	add.s32 	%r132, %r130, %r131;
	ld.global.u8 	%rs33, [%rd22+11];
	and.b16  	%rs34, %rs33, 254;
	setp.eq.s16 	%p47, %rs34, 2;
	selp.u32 	%r133, 1, 0, %p47;
	add.s32 	%r134, %r132, %r133;
	ld.global.u8 	%rs35, [%rd22+12];
	and.b16  	%rs36, %rs35, 254;
	setp.eq.s16 	%p48, %rs36, 2;
	selp.u32 	%r135, 1, 0, %p48;
	add.s32 	%r136, %r134, %r135;
	ld.global.u8 	%rs37, [%rd22+13];
	and.b16  	%rs38, %rs37, 254;
	setp.eq.s16 	%p49, %rs38, 2;
	selp.u32 	%r137, 1, 0, %p49;
	add.s32 	%r138, %r136, %r137;
	ld.global.u8 	%rs39, [%rd22+14];
	and.b16  	%rs40, %rs39, 254;
	setp.eq.s16 	%p50, %rs40, 2;
	selp.u32 	%r139, 1, 0, %p50;
	add.s32 	%r140, %r138, %r139;
	ld.global.u8 	%rs41, [%rd22+15];
	and.b16  	%rs42, %rs41, 254;
	setp.eq.s16 	%p51, %rs42, 2;
	selp.u32 	%r141, 1, 0, %p51;
	add.s32 	%r232, %r140, %r141;
	add.s32 	%r221, %r221, 16;
	setp.ne.s32 	%p52, %r221, %r22;
	mov.u32 	%r227, %r22;
	@%p52 bra 	$L__BB0_25;
$L__BB0_26:
	and.b32  	%r142, %r13, 15;
	setp.eq.s32 	%p53, %r142, 0;
	@%p53 bra 	$L__BB0_36;
	cvt.u32.u16 	%r144, %rs79;
	and.b32  	%r145, %r144, 15;
	add.s32 	%r146, %r145, -1;
	setp.lt.u32 	%p54, %r146, 7;
	@%p54 bra 	$L__BB0_29;
	cvt.u64.u32 	%rd23, %r227;
	add.s64 	%rd24, %rd6, %rd23;
	ld.global.u8 	%rs43, [%rd24];
	and.b16  	%rs44, %rs43, 254;
	setp.eq.s16 	%p55, %rs44, 2;
	selp.u32 	%r147, 1, 0, %p55;
	add.s32 	%r148, %r232, %r147;
	ld.global.u8 	%rs45, [%rd24+1];
	and.b16  	%rs46, %rs45, 254;
	setp.eq.s16 	%p56, %rs46, 2;
	selp.u32 	%r149, 1, 0, %p56;
	add.s32 	%r150, %r148, %r149;
	ld.global.u8 	%rs47, [%rd24+2];
	and.b16  	%rs48, %rs47, 254;
	setp.eq.s16 	%p57, %rs48, 2;
	selp.u32 	%r151, 1, 0, %p57;
	add.s32 	%r152, %r150, %r151;
	ld.global.u8 	%rs49, [%rd24+3];
	and.b16  	%rs50, %rs49, 254;
	setp.eq.s16 	%p58, %rs50, 2;
	selp.u32 	%r153, 1, 0, %p58;
	add.s32 	%r154, %r152, %r153;
	ld.global.u8 	%rs51, [%rd24+4];
	and.b16  	%rs52, %rs51, 254;
	setp.eq.s16 	%p59, %rs52, 2;
	selp.u32 	%r155, 1, 0, %p59;
	add.s32 	%r156, %r154, %r155;
	ld.global.u8 	%rs53, [%rd24+5];
	and.b16  	%rs54, %rs53, 254;
	setp.eq.s16 	%p60, %rs54, 2;
	selp.u32 	%r157, 1, 0, %p60;
	add.s32 	%r158, %r156, %r157;
	ld.global.u8 	%rs55, [%rd24+6];
	and.b16  	%rs56, %rs55, 254;
	setp.eq.s16 	%p61, %rs56, 2;
	selp.u32 	%r159, 1, 0, %p61;
	add.s32 	%r160, %r158, %r159;
	ld.global.u8 	%rs57, [%rd24+7];
	and.b16  	%rs58, %rs57, 254;
	setp.eq.s16 	%p62, %rs58, 2;
	selp.u32 	%r161, 1, 0, %p62;
	add.s32 	%r232, %r160, %r161;
	add.s32 	%r227, %r227, 8;
$L__BB0_29:
	cvt.u32.u16 	%r162, %rs79;
	and.b32  	%r163, %r162, 7;
	setp.eq.s32 	%p63, %r163, 0;
	@%p63 bra 	$L__BB0_36;
	cvt.u32.u16 	%r165, %rs78;
	and.b32  	%r166, %r165, 7;
	add.s32 	%r167, %r166, -1;
	setp.lt.u32 	%p64, %r167, 3;
	@%p64 bra 	$L__BB0_32;
	cvt.u64.u32 	%rd25, %r227;
	add.s64 	%rd26, %rd6, %rd25;
	ld.global.u8 	%rs59, [%rd26];
	and.b16  	%rs60, %rs59, 254;
	setp.eq.s16 	%p65, %rs60, 2;
	selp.u32 	%r168, 1, 0, %p65;
	add.s32 	%r169, %r232, %r168;
	ld.global.u8 	%rs61, [%rd26+1];
	and.b16  	%rs62, %rs61, 254;
	setp.eq.s16 	%p66, %rs62, 2;
	selp.u32 	%r170, 1, 0, %p66;
	add.s32 	%r171, %r169, %r170;
	ld.global.u8 	%rs63, [%rd26+2];
	and.b16  	%rs64, %rs63, 254;
	setp.eq.s16 	%p67, %rs64, 2;
	selp.u32 	%r172, 1, 0, %p67;
	add.s32 	%r173, %r171, %r172;
	ld.global.u8 	%rs65, [%rd26+3];
	and.b16  	%rs66, %rs65, 254;
	setp.eq.s16 	%p68, %rs66, 2;
	selp.u32 	%r174, 1, 0, %p68;
	add.s32 	%r232, %r173, %r174;
	add.s32 	%r227, %r227, 4;
$L__BB0_32:
	setp.eq.s32 	%p69, %r23, 0;
	@%p69 bra 	$L__BB0_36;
	setp.eq.s32 	%p70, %r23, 1;
	cvt.u64.u32 	%rd27, %r227;
	add.s64 	%rd8, %rd6, %rd27;
	ld.global.u8 	%rs67, [%rd8];
	and.b16  	%rs68, %rs67, 254;
	setp.eq.s16 	%p71, %rs68, 2;
	selp.u32 	%r175, 1, 0, %p71;
	add.s32 	%r232, %r232, %r175;
	@%p70 bra 	$L__BB0_36;
	setp.eq.s32 	%p72, %r23, 2;
	ld.global.u8 	%rs69, [%rd8+1];
	and.b16  	%rs70, %rs69, 254;
	setp.eq.s16 	%p73, %rs70, 2;
	selp.u32 	%r176, 1, 0, %p73;
	add.s32 	%r232, %r232, %r176;
	@%p72 bra 	$L__BB0_36;
	ld.global.u8 	%rs71, [%rd8+2];
	and.b16  	%rs72, %rs71, 254;
	setp.eq.s16 	%p74, %rs72, 2;
	selp.u32 	%r177, 1, 0, %p74;
	add.s32 	%r232, %r232, %r177;
$L__BB0_36:
	setp.lt.u32 	%p75, %r209, %r24;
	shr.u32 	%r178, %r216, 1;
	add.s32 	%r179, %r232, %r178;
	cvt.rn.f32.u32 	%f118, %r179;
	div.rn.f32 	%f119, %f118, %f2;
	mul.f32 	%f16, %f119, 0f42C80000;
	@%p75 bra 	$L__BB0_40;
	ld.global.f32 	%f120, [%rd2+16];
	setp.lt.f32 	%p76, %f16, %f120;
	@%p76 bra 	$L__BB0_39;
	ld.global.f32 	%f121, [%rd2+20];
	setp.leu.f32 	%p77, %f16, %f121;
	@%p77 bra 	$L__BB0_44;
$L__BB0_39:
	mul.wide.u32 	%rd28, %r216, 4;
	add.s64 	%rd29, %rd3, %rd28;
	mov.b32 	%r180, -8388608;
	st.local.u32 	[%rd29], %r180;
	bra.uni 	$L__BB0_59;
$L__BB0_40:
	ld.global.f32 	%f17, [%rd2+16];
	setp.geu.f32 	%p78, %f16, %f17;
	@%p78 bra 	$L__BB0_42;
	ld.global.f32 	%f125, [%rd1+24];
	sub.f32 	%f126, %f17, %f16;
	mul.f32 	%f127, %f125, %f126;
	fma.rn.f32 	%f195, %f127, 0fBDCCCCCD, %f195;
	bra.uni 	$L__BB0_44;
$L__BB0_42:
	ld.global.f32 	%f19, [%rd2+20];
	setp.leu.f32 	%p79, %f16, %f19;
	@%p79 bra 	$L__BB0_44;
	ld.global.f32 	%f122, [%rd1+24];
	sub.f32 	%f123, %f16, %f19;
	mul.f32 	%f124, %f122, %f123;
	fma.rn.f32 	%f195, %f124, 0fBDCCCCCD, %f195;
$L__BB0_44:
	ld.global.u32 	%r233, [%rd2+32];
	setp.lt.s32 	%p80, %r13, %r233;
	@%p80 bra 	$L__BB0_55;
	ld.global.u32 	%r58, [%rd2+36];
	setp.gt.s32 	%p81, %r233, %r58;
	@%p81 bra 	$L__BB0_55;
	cvt.u16.u32 	%rs3, %r216;
$L__BB0_47:
	mov.u32 	%r59, %r233;
	not.b32 	%r182, %r59;
	add.s32 	%r60, %r13, %r182;
	mov.b32 	%r234, 0;
$L__BB0_48:
	sub.s32 	%r62, %r60, %r234;
	setp.lt.s32 	%p82, %r62, 0;
	@%p82 bra 	$L__BB0_54;
	setp.eq.s32 	%p83, %r234, 0;
	mov.u16 	%rs80, %rs3;
	@%p83 bra 	$L__BB0_51;
	sub.s32 	%r183, %r13, %r234;
	cvt.s64.s32 	%rd30, %r183;
	add.s64 	%rd31, %rd6, %rd30;
	ld.global.u8 	%rs80, [%rd31];
$L__BB0_51:
	cvt.u64.u32 	%rd32, %r62;
	add.s64 	%rd33, %rd6, %rd32;
	ld.global.u8 	%r184, [%rd33];
	cvt.u32.u16 	%r185, %rs80;
	and.b32  	%r186, %r185, 255;
	mul.wide.u32 	%rd34, %r186, 4;
	add.s64 	%rd36, %rd35, %rd34;
	ld.const.u32 	%r187, [%rd36];
	setp.ne.s32 	%p84, %r187, %r184;
	@%p84 bra 	$L__BB0_54;
	add.s32 	%r63, %r234, 1;
	ld.global.u32 	%r188, [%rd2+28];
	setp.lt.s32 	%p85, %r234, %r188;
	mov.u32 	%r234, %r63;
	@%p85 bra 	$L__BB0_48;
	mul.wide.u32 	%rd37, %r216, 4;
	add.s64 	%rd38, %rd3, %rd37;
	mov.b32 	%r189, -8388608;
	st.local.u32 	[%rd38], %r189;
	bra.uni 	$L__BB0_59;
$L__BB0_54:
	add.s32 	%r233, %r59, 1;
	setp.lt.s32 	%p86, %r59, %r58;
	@%p86 bra 	$L__BB0_47;
$L__BB0_55:
	@%p5 bra 	$L__BB0_58;
	ld.global.u8 	%r190, [%rd7+-1];
	setp.ne.s32 	%p88, %r216, %r190;
	@%p88 bra 	$L__BB0_58;
	ld.global.f32 	%f128, [%rd1+32];
	mul.f32 	%f129, %f128, 0fBD4CCCCD;
	ld.global.f32 	%f130, [%rd1+12];
	fma.rn.f32 	%f195, %f129, %f130, %f195;
$L__BB0_58:
	mul.wide.u32 	%rd39, %r216, 4;
	add.s64 	%rd40, %rd3, %rd39;
	st.local.f32 	[%rd40], %f195;
$L__BB0_59:
	add.s32 	%r216, %r216, 1;
	setp.ne.s32 	%p89, %r216, 4;
	@%p89 bra 	$L__BB0_4;
	ld.local.v4.f32 	{%f131, %f132, %f133, %f134}, [%rd3];
	setp.equ.f32 	%p91, %f131, 0fFF800000;
	setp.equ.f32 	%p92, %f132, 0fFF800000;
	and.pred  	%p93, %p91, %p92;
	setp.equ.f32 	%p94, %f133, 0fFF800000;
	and.pred  	%p95, %p93, %p94;
	setp.equ.f32 	%p96, %f134, 0fFF800000;
	and.pred  	%p97, %p95, %p96;
	mov.pred 	%p113, 0;
	mov.u32 	%r235, %r212;
	mov.u32 	%r236, %r213;
	mov.u32 	%r237, %r214;
	mov.u32 	%r238, %r215;
	@%p97 bra 	$L__BB0_75;
	setp.ne.f32 	%p99, %f131, 0fFF800000;
	selp.f32 	%f136, %f131, 0fFF800000, %p99;
	setp.gt.f32 	%p100, %f132, %f136;
	selp.f32 	%f137, %f132, %f136, %p100;
	setp.gt.f32 	%p101, %f133, %f137;
	selp.f32 	%f138, %f133, %f137, %p101;
	setp.gt.f32 	%p102, %f134, %f138;
	selp.f32 	%f28, %f134, %f138, %p102;
	mov.f32 	%f197, 0f00000000;
	mov.f32 	%f200, %f197;
	@%p91 bra 	$L__BB0_63;
	sub.f32 	%f139, %f131, %f28;
	fma.rn.f32 	%f140, %f139, 0f3BBB989D, 0f3F000000;
	cvt.sat.f32.f32 	%f141, %f140;
	mov.f32 	%f142, 0f4B400001;
	mov.f32 	%f143, 0f437C0000;
	fma.rm.f32 	%f144, %f141, %f143, %f142;
	add.f32 	%f145, %f144, 0fCB40007F;
	neg.f32 	%f146, %f145;
	fma.rn.f32 	%f147, %f139, 0f3FB8AA3B, %f146;
	fma.rn.f32 	%f148, %f139, 0f32A57060, %f147;
	mov.b32 	%r192, %f144;
	shl.b32 	%r193, %r192, 23;
	mov.b32 	%f149, %r193;
	ex2.approx.ftz.f32 	%f150, %f148;
	mul.f32 	%f197, %f150, %f149;
	add.f32 	%f200, %f197, 0f00000000;
$L__BB0_63:
	mov.f32 	%f199, 0f00000000;
	@%p92 bra 	$L__BB0_65;
	sub.f32 	%f152, %f132, %f28;
	fma.rn.f32 	%f153, %f152, 0f3BBB989D, 0f3F000000;
	cvt.sat.f32.f32 	%f154, %f153;
	mov.f32 	%f155, 0f4B400001;
	mov.f32 	%f156, 0f437C0000;
	fma.rm.f32 	%f157, %f154, %f156, %f155;
	add.f32 	%f158, %f157, 0fCB40007F;
	neg.f32 	%f159, %f158;
	fma.rn.f32 	%f160, %f152, 0f3FB8AA3B, %f159;
	fma.rn.f32 	%f161, %f152, 0f32A57060, %f160;
	mov.b32 	%r194, %f157;
	shl.b32 	%r195, %r194, 23;
	mov.b32 	%f162, %r195;
	ex2.approx.ftz.f32 	%f163, %f161;
	mul.f32 	%f199, %f163, %f162;
	add.f32 	%f200, %f200, %f199;
$L__BB0_65:
	mov.f32 	%f201, 0f00000000;
	@%p94 bra 	$L__BB0_67;
	sub.f32 	%f165, %f133, %f28;
	fma.rn.f32 	%f166, %f165, 0f3BBB989D, 0f3F000000;
	cvt.sat.f32.f32 	%f167, %f166;
	mov.f32 	%f168, 0f4B400001;
	mov.f32 	%f169, 0f437C0000;
	fma.rm.f32 	%f170, %f167, %f169, %f168;
	add.f32 	%f171, %f170, 0fCB40007F;
	neg.f32 	%f172, %f171;
	fma.rn.f32 	%f173, %f165, 0f3FB8AA3B, %f172;
	fma.rn.f32 	%f174, %f165, 0f32A57060, %f173;
	mov.b32 	%r196, %f170;
	shl.b32 	%r197, %r196, 23;
	mov.b32 	%f175, %r197;
	ex2.approx.ftz.f32 	%f176, %f174;
	mul.f32 	%f201, %f176, %f175;
	add.f32 	%f200, %f200, %f201;
$L__BB0_67:
	@%p96 bra 	$L__BB0_69;
	sub.f32 	%f177, %f134, %f28;
	fma.rn.f32 	%f178, %f177, 0f3BBB989D, 0f3F000000;
	cvt.sat.f32.f32 	%f179, %f178;
	mov.f32 	%f180, 0f4B400001;
	mov.f32 	%f181, 0f437C0000;
	fma.rm.f32 	%f182, %f179, %f181, %f180;
	add.f32 	%f183, %f182, 0fCB40007F;
	neg.f32 	%f184, %f183;
	fma.rn.f32 	%f185, %f177, 0f3FB8AA3B, %f184;
	fma.rn.f32 	%f186, %f177, 0f32A57060, %f185;
	mov.b32 	%r198, %f182;
	shl.b32 	%r199, %r198, 23;
	mov.b32 	%f187, %r199;
	ex2.approx.ftz.f32 	%f188, %f186;
	fma.rn.f32 	%f200, %f188, %f187, %f200;
$L__BB0_69:
	setp.le.f32 	%p107, %f200, 0f00000000;
	mov.u32 	%r235, %r212;
	mov.u32 	%r236, %r213;
	mov.u32 	%r237, %r214;
	mov.u32 	%r238, %r215;
	@%p107 bra 	$L__BB0_75;
	div.rn.f32 	%f43, %f197, %f200;
	div.rn.f32 	%f44, %f199, %f200;
	div.rn.f32 	%f45, %f201, %f200;
	shr.u32 	%r200, %r239, 2;
	xor.b32  	%r201, %r200, %r239;
	shl.b32 	%r202, %r212, 4;
	shl.b32 	%r203, %r201, 1;
	xor.b32  	%r204, %r202, %r203;
	xor.b32  	%r205, %r204, %r212;
	xor.b32  	%r235, %r205, %r201;
	add.s32 	%r240, %r240, 362437;
	add.s32 	%r206, %r235, %r240;
	cvt.rn.f32.u32 	%f189, %r206;
	fma.rn.f32 	%f46, %f189, 0f2F800000, 0f2F000000;
	setp.le.f32 	%p108, %f46, %f43;
	mov.b16 	%rs81, 0;
	@%p108 bra 	$L__BB0_74;
	add.f32 	%f190, %f43, 0f00000000;
	add.f32 	%f47, %f190, %f44;
	setp.le.f32 	%p109, %f46, %f47;
	mov.b16 	%rs81, 1;
	@%p109 bra 	$L__BB0_74;
	add.f32 	%f191, %f47, %f45;
	setp.le.f32 	%p110, %f46, %f191;
	mov.b16 	%rs81, 2;
	@%p110 bra 	$L__BB0_74;
	mov.b16 	%rs81, 3;
$L__BB0_74:
	st.global.u8 	[%rd7], %rs81;
	ld.global.u32 	%r207, [%rd2+8];
	setp.lt.s32 	%p112, %r209, %r207;
	add.s32 	%r208, %r13, 2;
	add.s16 	%rs79, %rs79, 1;
	add.s16 	%rs78, %rs78, 1;
	mov.u32 	%r236, %r212;
	mov.u32 	%r237, %r213;
	mov.u32 	%r238, %r214;
	mov.u32 	%r239, %r215;
	mov.pred 	%p113, %p3;
	@%p112 bra 	$L__BB0_3;
$L__BB0_75:
	ld.param.u64 	%rd46, [_Z21key_generation_kernelPhP17curandStateXORWOWPK11ConstraintsPK15HyperparametersiS__param_5];
	cvt.s64.s32 	%rd43, %r1;
	selp.u16 	%rs77, 1, 0, %p113;
	cvta.to.global.u64 	%rd44, %rd46;
	add.s64 	%rd45, %rd44, %rd43;
	st.global.u8 	[%rd45], %rs77;
	st.global.v2.u32 	[%rd5], {%r240, %r239};
	st.global.v2.u32 	[%rd5+8], {%r238, %r237};
	st.global.v2.u32 	[%rd5+16], {%r236, %r235};
	st.global.v2.u32 	[%rd5+24], {%r8, %r9};
	st.global.f32 	[%rd5+32], %f1;
	st.global.f64 	[%rd5+40], %fd1;
$L__BB0_76:
	ret;

}
	// .globl	_Z21mdp_generation_kernelPhP17curandStateXORWOWPK11ConstraintsPK15HyperparametersiS_PKhii
.visible .entry _Z21mdp_generation_kernelPhP17curandStateXORWOWPK11ConstraintsPK15HyperparametersiS_PKhii(
	.param .u64 .ptr .align 1 _Z21mdp_generation_kernelPhP17curandStateXORWOWPK11ConstraintsPK15HyperparametersiS_PKhii_param_0,
	.param .u64 .ptr .align 1 _Z21mdp_generation_kernelPhP17curandStateXORWOWPK11ConstraintsPK15HyperparametersiS_PKhii_param_1,
	.param .u64 .ptr .align 1 _Z21mdp_generation_kernelPhP17curandStateXORWOWPK11ConstraintsPK15HyperparametersiS_PKhii_param_2,
	.param .u64 .ptr .align 1 _Z21mdp_generation_kernelPhP17curandStateXORWOWPK11ConstraintsPK15HyperparametersiS_PKhii_param_3,
	.param .u32 _Z21mdp_generation_kernelPhP17curandStateXORWOWPK11ConstraintsPK15HyperparametersiS_PKhii_param_4,
	.param .u64 .ptr .align 1 _Z21mdp_generation_kernelPhP17curandStateXORWOWPK11ConstraintsPK15HyperparametersiS_PKhii_param_5,
	.param .u64 .ptr .align 1 _Z21mdp_generation_kernelPhP17curandStateXORWOWPK11ConstraintsPK15HyperparametersiS_PKhii_param_6,
	.param .u32 _Z21mdp_generation_kernelPhP17curandStateXORWOWPK11ConstraintsPK15HyperparametersiS_PKhii_param_7,
	.param .u32 _Z21mdp_generation_kernelPhP17curandStateXORWOWPK11ConstraintsPK15HyperparametersiS_PKhii_param_8
)
{
	.local .align 16 .b8 	__local_depot1[16];
	.reg .b64 	%SP;
	.reg .b64 	%SPL;
	.reg .pred 	%p<126>;
	.reg .b16 	%rs<88>;
	.reg .b32 	%r<266>;
	.reg .b32 	%f<204>;
	.reg .b64 	%rd<63>;
	.reg .b64 	%fd<2>;

	mov.u64 	%SPL, __local_depot1;
	ld.param.u64 	%rd8, [_Z21mdp_generation_kernelPhP17curandStateXORWOWPK11ConstraintsPK15HyperparametersiS_PKhii_param_0];
	ld.param.u64 	%rd9, [_Z21mdp_generation_kernelPhP17curandStateXORWOWPK11ConstraintsPK15HyperparametersiS_PKhii_param_1];
	ld.param.u64 	%rd12, [_Z21mdp_generation_kernelPhP17curandStateXORWOWPK11ConstraintsPK15HyperparametersiS_PKhii_param_2];
	ld.param.u64 	%rd13, [_Z21mdp_generation_kernelPhP17curandStateXORWOWPK11ConstraintsPK15HyperparametersiS_PKhii_param_3];
	ld.param.u32 	%r81, [_Z21mdp_generation_kernelPhP17curandStateXORWOWPK11ConstraintsPK15HyperparametersiS_PKhii_param_4];
	ld.param.u64 	%rd11, [_Z21mdp_generation_kernelPhP17curandStateXORWOWPK11ConstraintsPK15HyperparametersiS_PKhii_param_6];
	ld.param.u32 	%r79, [_Z21mdp_generation_kernelPhP17curandStateXORWOWPK11ConstraintsPK15HyperparametersiS_PKhii_param_7];
	ld.param.u32 	%r80, [_Z21mdp_generation_kernelPhP17curandStateXORWOWPK11ConstraintsPK15HyperparametersiS_PKhii_param_8];
	cvta.to.global.u64 	%rd1, %rd11;
	cvta.to.global.u64 	%rd2, %rd13;
	cvta.to.global.u64 	%rd3, %rd12;
	add.u64 	%rd4, %SPL, 0;
	mov.u32 	%r82, %ctaid.x;
	mov.u32 	%r83, %ntid.x;
	mov.u32 	%r84, %tid.x;
	mad.lo.s32 	%r1, %r82, %r83, %r84;
	setp.ge.s32 	%p4, %r1, %r81;
	@%p4 bra 	$L__BB1_87;
	cvta.to.global.u64 	%rd15, %rd9;
	cvta.to.global.u64 	%rd16, %rd8;
	mul.wide.s32 	%rd17, %r1, 48;
	add.s64 	%rd5, %rd15, %rd17;
	ld.global.v2.u32 	{%r265, %r264}, [%rd5];
	ld.global.v2.u32 	{%r263, %r262}, [%rd5+8];
	ld.global.v2.u32 	{%r261, %r260}, [%rd5+16];
	ld.global.v2.u32 	{%r8, %r9}, [%rd5+24];
	ld.global.f32 	%f1, [%rd5+32];
	ld.global.f64 	%fd1, [%rd5+40];
	ld.global.u32 	%r85, [%rd3];
	mul.lo.s32 	%r86, %r85, %r1;
	cvt.s64.s32 	%rd18, %r86;
	add.s64 	%rd6, %rd16, %rd18;
	setp.lt.s32 	%p6, %r85, 1;
	mov.pred 	%p5, -1;
	mov.pred 	%p125, %p5;
	@%p6 bra 	$L__BB1_86;
	setp.eq.s64 	%p7, %rd11, 0;
	setp.lt.s32 	%p8, %r79, 1;
	add.s32 	%r10, %r80, -1;
	or.pred  	%p1, %p7, %p8;
	mov.b32 	%r231, 0;
	mov.b32 	%r230, 1;
	mov.b16 	%rs84, 0;
	mov.u64 	%rd37, nucleotide_complement;
	mov.u16 	%rs85, %rs84;
	mov.u32 	%r234, %r261;
	mov.u32 	%r235, %r262;
	mov.u32 	%r236, %r263;
	mov.u32 	%r237, %r264;
$L__BB1_3:
	mov.u32 	%r264, %r237;
	mov.u32 	%r237, %r236;
	mov.u32 	%r236, %r235;
	mov.u32 	%r235, %r234;
	mov.u32 	%r234, %r260;
	mov.u32 	%r12, %r231;
	ld.global.u32 	%r19, [%rd3+24];
	add.s32 	%r231, %r12, 1;
	setp.lt.s32 	%p9, %r231, %r80;
	sub.s32 	%r21, %r231, %r80;
	or.pred  	%p2, %p9, %p1;
	mov.b32 	%r238, 0;
	cvt.s64.s32 	%rd51, %r12;
	add.s64 	%rd52, %rd6, %rd51;
$L__BB1_4:
	setp.eq.s32 	%p10, %r12, 0;
	mov.b32 	%r242, 1;
	@%p10 bra 	$L__BB1_10;
	setp.eq.s32 	%p11, %r12, 1;
	cvt.s64.s32 	%rd19, %r12;
	add.s64 	%rd20, %rd6, %rd19;
	ld.global.u8 	%r91, [%rd20+-1];
	setp.ne.s32 	%p12, %r238, %r91;
	or.pred  	%p13, %p12, %p11;
	selp.b32 	%r242, 1, 2, %p12;
	@%p13 bra 	$L__BB1_10;
	neg.s32 	%r239, %r230;
	mov.b32 	%r240, 0;
	mov.u32 	%r241, %r12;
$L__BB1_7:
	add.s32 	%r93, %r241, -2;
	cvt.u64.u32 	%rd21, %r93;
	add.s64 	%rd22, %rd6, %rd21;
	ld.global.u8 	%r94, [%rd22];
	setp.ne.s32 	%p14, %r238, %r94;
	@%p14 bra 	$L__BB1_9;
	add.s32 	%r241, %r241, -1;
	add.s32 	%r240, %r240, 1;
	add.s32 	%r239, %r239, 1;
	setp.eq.s32 	%p15, %r239, -2;
	mov.u32 	%r242, %r230;
	@%p15 bra 	$L__BB1_10;
	bra.uni 	$L__BB1_7;
$L__BB1_9:
	add.s32 	%r242, %r240, 2;
$L__BB1_10:
	setp.le.s32 	%p16, %r242, %r19;
	@%p16 bra 	$L__BB1_12;
	mul.wide.u32 	%rd55, %r238, 4;
	add.s64 	%rd56, %rd4, %rd55;
	mov.b32 	%r213, -8388608;
	st.local.u32 	[%rd56], %r213;
	bra.uni 	$L__BB1_70;
$L__BB1_12:
	setp.lt.s32 	%p17, %r242, %r19;
	mov.f32 	%f195, 0f00000000;
	mov.f32 	%f193, 0f3F800000;
	@%p17 bra 	$L__BB1_22;
	ld.global.f32 	%f2, [%rd2];
	cvt.rn.f32.u32 	%f48, %r242;
	cvt.rn.f32.s32 	%f49, %r19;
	div.rn.f32 	%f50, %f48, %f49;
	mul.f32 	%f51, %f50, 0f3F000000;
	cvt.rzi.f32.f32 	%f52, %f51;
	add.f32 	%f53, %f52, %f52;
	sub.f32 	%f54, %f50, %f53;
	abs.f32 	%f4, %f54;
	abs.f32 	%f5, %f2;
	setp.lt.f32 	%p18, %f5, 0f00800000;
	mul.f32 	%f55, %f5, 0f4B800000;
	selp.f32 	%f56, %f55, %f5, %p18;
	selp.f32 	%f57, 0fC1C00000, 0f00000000, %p18;
	mov.b32 	%r95, %f56;
	add.s32 	%r96, %r95, -1060439283;
	and.b32  	%r97, %r96, -8388608;
	sub.s32 	%r98, %r95, %r97;
	mov.b32 	%f58, %r98;
	cvt.rn.f32.s32 	%f59, %r97;
	fma.rn.f32 	%f60, %f59, 0f34000000, %f57;
	add.f32 	%f61, %f58, 0fBF800000;
	add.f32 	%f62, %f58, 0f3F800000;
	rcp.approx.ftz.f32 	%f63, %f62;
	add.f32 	%f64, %f61, %f61;
	mul.f32 	%f65, %f64, %f63;
	mul.f32 	%f66, %f65, %f65;
	sub.f32 	%f67, %f61, %f65;
	add.f32 	%f68, %f67, %f67;
	neg.f32 	%f69, %f65;
	fma.rn.f32 	%f70, %f69, %f61, %f68;
	mul.rn.f32 	%f71, %f63, %f70;
	fma.rn.f32 	%f72, %f66, 0f3A2C32E4, 0f3B52E7DB;
	fma.rn.f32 	%f73, %f72, %f66, 0f3C93BB73;
	fma.rn.f32 	%f74, %f73, %f66, 0f3DF6384F;
	mul.rn.f32 	%f75, %f74, %f66;
	fma.rn.f32 	%f76, %f65, 0f3FB8AA3B, %f60;
	sub.f32 	%f77, %f60, %f76;
	fma.rn.f32 	%f78, %f65, 0f3FB8AA3B, %f77;
	fma.rn.f32 	%f79, %f71, 0f3FB8AA3B, %f78;
	fma.rn.f32 	%f80, %f65, 0f32A55E34, %f79;
	mul.f32 	%f81, %f75, 0f40400000;
	fma.rn.f32 	%f82, %f81, %f71, %f80;
	fma.rn.f32 	%f83, %f75, %f65, %f82;
	add.rn.f32 	%f84, %f76, %f83;
	neg.f32 	%f85, %f76;
	add.rn.f32 	%f86, %f84, %f85;
	neg.f32 	%f87, %f86;
	add.rn.f32 	%f88, %f83, %f87;
	mul.rn.f32 	%f89, %f84, %f50;
	neg.f32 	%f90, %f89;
	fma.rn.f32 	%f91, %f84, %f50, %f90;
	fma.rn.f32 	%f92, %f88, %f50, %f91;
	cvt.rni.f32.f32 	%f93, %f89;
	sub.f32 	%f94, %f89, %f93;
	add.f32 	%f95, %f94, %f92;
	fma.rn.f32 	%f96, %f95, 0f391FCB8E, 0f3AAF85ED;
	fma.rn.f32 	%f97, %f96, %f95, 0f3C1D9856;
	fma.rn.f32 	%f98, %f97, %f95, 0f3D6357BB;
	fma.rn.f32 	%f99, %f98, %f95, 0f3E75FDEC;
	fma.rn.f32 	%f100, %f99, %f95, 0f3F317218;
	fma.rn.f32 	%f101, %f100, %f95, 0f3F800000;
	cvt.rzi.s32.f32 	%r99, %f93;
	setp.gt.f32 	%p19, %f93, 0f00000000;
	selp.b32 	%r100, 0, -2097152000, %p19;
	add.s32 	%r101, %r100, 2130706432;
	mov.b32 	%f102, %r101;
	mul.f32 	%f103, %f101, %f102;
	shl.b32 	%r102, %r99, 23;
	sub.s32 	%r103, %r102, %r100;
	mov.b32 	%f104, %r103;
	mul.f32 	%f105, %f103, %f104;
	abs.f32 	%f106, %f89;
	setp.gt.f32 	%p20, %f106, 0f43180000;
	setp.lt.f32 	%p21, %f89, 0f00000000;
	selp.f32 	%f107, 0f00000000, 0f7F800000, %p21;
	selp.f32 	%f6, %f107, %f105, %p20;
	setp.eq.f32 	%p22, %f2, 0f3F800000;
	setp.eq.f32 	%p23, %f50, 0f00000000;
	or.pred  	%p24, %p22, %p23;
	@%p24 bra 	$L__BB1_21;
	setp.num.f32 	%p25, %f5, %f5;
	abs.f32 	%f108, %f50;
	setp.num.f32 	%p26, %f108, %f108;
	and.pred  	%p27, %p25, %p26;
	@%p27 bra 	$L__BB1_16;
	add.rn.f32 	%f193, %f2, %f50;
	bra.uni 	$L__BB1_21;
$L__BB1_16:
	setp.neu.f32 	%p28, %f2, 0f00000000;
	setp.neu.f32 	%p29, %f5, 0f7F800000;
	and.pred  	%p30, %p28, %p29;
	@%p30 bra 	$L__BB1_18;
	setp.neu.f32 	%p37, %f4, 0f3F800000;
	add.f32 	%f113, %f2, %f2;
	mov.b32 	%r104, %f113;
	setp.lt.f32 	%p38, %f50, 0f00000000;
	xor.b32  	%r105, %r104, 2139095040;
	selp.b32 	%r106, %r105, %r104, %p38;
	and.b32  	%r107, %r106, 2147483647;
	selp.b32 	%r108, %r107, %r106, %p37;
	mov.b32 	%f193, %r108;
	bra.uni 	$L__BB1_21;
$L__BB1_18:
	setp.eq.f32 	%p31, %f2, 0fBF800000;
	setp.eq.f32 	%p32, %f108, 0f7F800000;
	and.pred  	%p33, %p31, %p32;
	@%p33 bra 	$L__BB1_21;
	setp.geu.f32 	%p34, %f2, 0f00000000;
	mov.f32 	%f193, %f6;
	@%p34 bra 	$L__BB1_21;
	setp.neu.f32 	%p35, %f4, 0f3F800000;
	neg.f32 	%f110, %f6;
	selp.f32 	%f111, %f6, %f110, %p35;
	cvt.rmi.f32.f32 	%f112, %f50;
	setp.neu.f32 	%p36, %f50, %f112;
	selp.f32 	%f193, 0f7FFFFFFF, %f111, %p36;
$L__BB1_21:
	ld.global.f32 	%f114, [%rd2+20];
	mul.f32 	%f115, %f193, %f114;
	mov.f32 	%f116, 0f00000000;
	sub.f32 	%f195, %f116, %f115;
$L__BB1_22:
	mov.b32 	%r254, 0;
	@%p10 bra 	$L__BB1_36;
	setp.lt.u32 	%p40, %r12, 16;
	mov.b32 	%r249, 0;
	mov.u32 	%r254, %r249;
	@%p40 bra 	$L__BB1_26;
	mov.b32 	%r243, 0;
	mov.u32 	%r254, %r243;
$L__BB1_25:
	.pragma "nounroll";
	cvt.u64.u32 	%rd23, %r243;
	add.s64 	%rd24, %rd6, %rd23;
	ld.global.u8 	%rs11, [%rd24];
	and.b16  	%rs12, %rs11, 254;
	setp.eq.s16 	%p41, %rs12, 2;
	selp.u32 	%r113, 1, 0, %p41;
	add.s32 	%r114, %r254, %r113;
	ld.global.u8 	%rs13, [%rd24+1];
	and.b16  	%rs14, %rs13, 254;
	setp.eq.s16 	%p42, %rs14, 2;
	selp.u32 	%r115, 1, 0, %p42;
	add.s32 	%r116, %r114, %r115;
	ld.global.u8 	%rs15, [%rd24+2];
	and.b16  	%rs16, %rs15, 254;
	setp.eq.s16 	%p43, %rs16, 2;
	selp.u32 	%r117, 1, 0, %p43;
	add.s32 	%r118, %r116, %r117;
	ld.global.u8 	%rs17, [%rd24+3];
	and.b16  	%rs18, %rs17, 254;
	setp.eq.s16 	%p44, %rs18, 2;
	selp.u32 	%r119, 1, 0, %p44;
	add.s32 	%r120, %r118, %r119;
	ld.global.u8 	%rs19, [%rd24+4];
	and.b16  	%rs20, %rs19, 254;
	setp.eq.s16 	%p45, %rs20, 2;
	selp.u32 	%r121, 1, 0, %p45;
	add.s32 	%r122, %r120, %r121;
	ld.global.u8 	%rs21, [%rd24+5];
	and.b16  	%rs22, %rs21, 254;
	setp.eq.s16 	%p46, %rs22, 2;
	selp.u32 	%r123, 1, 0, %p46;
	add.s32 	%r124, %r122, %r123;
	ld.global.u8 	%rs23, [%rd24+6];
	and.b16  	%rs24, %rs23, 254;
	setp.eq.s16 	%p47, %rs24, 2;
	selp.u32 	%r125, 1, 0, %p47;
	add.s32 	%r126, %r124, %r125;
	ld.global.u8 	%rs25, [%rd24+7];
	and.b16  	%rs26, %rs25, 254;
	setp.eq.s16 	%p48, %rs26, 2;
	selp.u32 	%r127, 1, 0, %p48;
	add.s32 	%r128, %r126, %r127;
	ld.global.u8 	%rs27, [%rd24+8];
	and.b16  	%rs28, %rs27, 254;
	setp.eq.s16 	%p49, %rs28, 2;
	selp.u32 	%r129, 1, 0, %p49;
	add.s32 	%r130, %r128, %r129;
	ld.global.u8 	%rs29, [%rd24+9];
	and.b16  	%rs30, %rs29, 254;
	setp.eq.s16 	%p50, %rs30, 2;
	selp.u32 	%r131, 1, 0, %p50;
	add.s32 	%r132, %r130, %r131;
	ld.global.u8 	%rs31, [%rd24+10];
	and.b16  	%rs32, %rs31, 254;
	setp.eq.s16 	%p51, %rs32, 2;
	selp.u32 	%r133, 1, 0, %p51;
	add.s32 	%r134, %r132, %r133;
	ld.global.u8 	%rs33, [%rd24+11];
	and.b16  	%rs34, %rs33, 254;
	setp.eq.s16 	%p52, %rs34, 2;
	selp.u32 	%r135, 1, 0, %p52;
	add.s32 	%r136, %r134, %r135;
	ld.global.u8 	%rs35, [%rd24+12];
	and.b16  	%rs36, %rs35, 254;
	setp.eq.s16 	%p53, %rs36, 2;
	selp.u32 	%r137, 1, 0, %p53;
	add.s32 	%r138, %r136, %r137;
	ld.global.u8 	%rs37, [%rd24+13];
	and.b16  	%rs38, %rs37, 254;
	setp.eq.s16 	%p54, %rs38, 2;
	selp.u32 	%r139, 1, 0, %p54;
	add.s32 	%r140, %r138, %r139;
	ld.global.u8 	%rs39, [%rd24+14];
	and.b16  	%rs40, %rs39, 254;
	setp.eq.s16 	%p55, %rs40, 2;
	selp.u32 	%r141, 1, 0, %p55;
	add.s32 	%r142, %r140, %r141;
	ld.global.u8 	%rs41, [%rd24+15];
	and.b16  	%rs42, %rs41, 254;
	setp.eq.s16 	%p56, %rs42, 2;
	selp.u32 	%r143, 1, 0, %p56;
	add.s32 	%r254, %r142, %r143;
	add.s32 	%r243, %r243, 16;
	and.b32  	%r249, %r12, 2147483632;
	setp.ne.s32 	%p57, %r243, %r249;
	@%p57 bra 	$L__BB1_25;
$L__BB1_26:
	and.b32  	%r144, %r12, 15;
	setp.eq.s32 	%p58, %r144, 0;
	@%p58 bra 	$L__BB1_36;
	cvt.u32.u16 	%r146, %rs85;
	and.b32  	%r147, %r146, 15;
	add.s32 	%r148, %r147, -1;
	setp.lt.u32 	%p59, %r148, 7;
	@%p59 bra 	$L__BB1_29;
	cvt.u64.u32 	%rd25, %r249;
	add.s64 	%rd26, %rd6, %rd25;
	ld.global.u8 	%rs43, [%rd26];
	and.b16  	%rs44, %rs43, 254;
	setp.eq.s16 	%p60, %rs44, 2;
	selp.u32 	%r149, 1, 0, %p60;
	add.s32 	%r150, %r254, %r149;
	ld.global.u8 	%rs45, [%rd26+1];
	and.b16  	%rs46, %rs45, 254;
	setp.eq.s16 	%p61, %rs46, 2;
	selp.u32 	%r151, 1, 0, %p61;
	add.s32 	%r152, %r150, %r151;
	ld.global.u8 	%rs47, [%rd26+2];
	and.b16  	%rs48, %rs47, 254;
	setp.eq.s16 	%p62, %rs48, 2;
	selp.u32 	%r153, 1, 0, %p62;
	add.s32 	%r154, %r152, %r153;
	ld.global.u8 	%rs49, [%rd26+3];
	and.b16  	%rs50, %rs49, 254;
	setp.eq.s16 	%p63, %rs50, 2;
	selp.u32 	%r155, 1, 0, %p63;
	add.s32 	%r156, %r154, %r155;
	ld.global.u8 	%rs51, [%rd26+4];
	and.b16  	%rs52, %rs51, 254;
	setp.eq.s16 	%p64, %rs52, 2;
	selp.u32 	%r157, 1, 0, %p64;
	add.s32 	%r158, %r156, %r157;
	ld.global.u8 	%rs53, [%rd26+5];
	and.b16  	%rs54, %rs53, 254;
	setp.eq.s16 	%p65, %rs54, 2;
	selp.u32 	%r159, 1, 0, %p65;
	add.s32 	%r160, %r158, %r159;
	ld.global.u8 	%rs55, [%rd26+6];
	and.b16  	%rs56, %rs55, 254;
	setp.eq.s16 	%p66, %rs56, 2;
	selp.u32 	%r161, 1, 0, %p66;
	add.s32 	%r162, %r160, %r161;
	ld.global.u8 	%rs57, [%rd26+7];
	and.b16  	%rs58, %rs57, 254;
	setp.eq.s16 	%p67, %rs58, 2;
	selp.u32 	%r163, 1, 0, %p67;
	add.s32 	%r254, %r162, %r163;
	add.s32 	%r249, %r249, 8;
$L__BB1_29:
	and.b32  	%r165, %r146, 7;
	setp.eq.s32 	%p68, %r165, 0;
	@%p68 bra 	$L__BB1_36;
	cvt.u32.u16 	%r167, %rs84;
	and.b32  	%r168, %r167, 7;
	add.s32 	%r169, %r168, -1;
	setp.lt.u32 	%p69, %r169, 3;
	@%p69 bra 	$L__BB1_32;
	cvt.u64.u32 	%rd27, %r249;
	add.s64 	%rd28, %rd6, %rd27;
	ld.global.u8 	%rs59, [%rd28];
	and.b16  	%rs60, %rs59, 254;
	setp.eq.s16 	%p70, %rs60, 2;
	selp.u32 	%r170, 1, 0, %p70;
	add.s32 	%r171, %r254, %r170;
	ld.global.u8 	%rs61, [%rd28+1];
	and.b16  	%rs62, %rs61, 254;
	setp.eq.s16 	%p71, %rs62, 2;
	selp.u32 	%r172, 1, 0, %p71;
	add.s32 	%r173, %r171, %r172;
	ld.global.u8 	%rs63, [%rd28+2];
	and.b16  	%rs64, %rs63, 254;
	setp.eq.s16 	%p72, %rs64, 2;
	selp.u32 	%r174, 1, 0, %p72;
	add.s32 	%r175, %r173, %r174;
	ld.global.u8 	%rs65, [%rd28+3];
	and.b16  	%rs66, %rs65, 254;
	setp.eq.s16 	%p73, %rs66, 2;
	selp.u32 	%r176, 1, 0, %p73;
	add.s32 	%r254, %r175, %r176;
	add.s32 	%r249, %r249, 4;
$L__BB1_32:
	and.b32  	%r178, %r167, 3;
	setp.eq.s32 	%p74, %r178, 0;
	@%p74 bra 	$L__BB1_36;
	setp.eq.s32 	%p75, %r178, 1;
	cvt.u64.u32 	%rd29, %r249;
	add.s64 	%rd7, %rd6, %rd29;
	ld.global.u8 	%rs67, [%rd7];
	and.b16  	%rs68, %rs67, 254;
	setp.eq.s16 	%p76, %rs68, 2;
	selp.u32 	%r181, 1, 0, %p76;
	add.s32 	%r254, %r254, %r181;
	@%p75 bra 	$L__BB1_36;
	setp.eq.s32 	%p77, %r178, 2;
	ld.global.u8 	%rs69, [%rd7+1];
	and.b16  	%rs70, %rs69, 254;
	setp.eq.s16 	%p78, %rs70, 2;
	selp.u32 	%r184, 1, 0, %p78;
	add.s32 	%r254, %r254, %r184;
	@%p77 bra 	$L__BB1_36;
	ld.global.u8 	%rs71, [%rd7+2];
	and.b16  	%rs72, %rs71, 254;
	setp.eq.s16 	%p79, %rs72, 2;
	selp.u32 	%r185, 1, 0, %p79;
	add.s32 	%r254, %r254, %r185;
$L__BB1_36:
	cvt.u16.u32 	%rs3, %r238;
	shr.u32 	%r186, %r238, 1;
	add.s32 	%r187, %r254, %r186;
	cvt.rn.f32.u32 	%f117, %r187;
	cvt.rn.f32.u32 	%f118, %r231;
	div.rn.f32 	%f119, %f117, %f118;
	mul.f32 	%f14, %f119, 0f42C80000;
	ld.global.u32 	%r188, [%rd3+8];
	shr.u32 	%r189, %r188, 31;
	add.s32 	%r190, %r188, %r189;
	shr.s32 	%r191, %r190, 1;
	max.s32 	%r192, %r191, 8;
	setp.lt.u32 	%p80, %r231, %r192;
	@%p80 bra 	$L__BB1_40;
	ld.global.f32 	%f120, [%rd3+16];
	setp.lt.f32 	%p81, %f14, %f120;
	@%p81 bra 	$L__BB1_39;
	ld.global.f32 	%f121, [%rd3+20];
	setp.leu.f32 	%p82, %f14, %f121;
	@%p82 bra 	$L__BB1_44;
$L__BB1_39:
	mul.wide.u32 	%rd30, %r238, 4;
	add.s64 	%rd31, %rd4, %rd30;
	mov.b32 	%r193, -8388608;
	st.local.u32 	[%rd31], %r193;
	bra.uni 	$L__BB1_70;
$L__BB1_40:
	ld.global.f32 	%f15, [%rd3+16];
	setp.geu.f32 	%p83, %f14, %f15;
	@%p83 bra 	$L__BB1_42;
	ld.global.f32 	%f125, [%rd2+24];
	sub.f32 	%f126, %f15, %f14;
	mul.f32 	%f127, %f125, %f126;
	fma.rn.f32 	%f195, %f127, 0fBDCCCCCD, %f195;
	bra.uni 	$L__BB1_44;
$L__BB1_42:
	ld.global.f32 	%f17, [%rd3+20];
	setp.leu.f32 	%p84, %f14, %f17;
	@%p84 bra 	$L__BB1_44;
	ld.global.f32 	%f122, [%rd2+24];
	sub.f32 	%f123, %f14, %f17;
	mul.f32 	%f124, %f122, %f123;
	fma.rn.f32 	%f195, %f124, 0fBDCCCCCD, %f195;
$L__BB1_44:
	ld.global.u32 	%r255, [%rd3+32];
	setp.lt.s32 	%p85, %r12, %r255;
	@%p85 bra 	$L__BB1_54;
	ld.global.u32 	%r56, [%rd3+36];
	setp.gt.s32 	%p86, %r255, %r56;
	@%p86 bra 	$L__BB1_54;
$L__BB1_46:
	mov.u32 	%r57, %r255;
	mov.b32 	%r256, 0;
$L__BB1_47:
	not.b32 	%r195, %r57;
	add.s32 	%r196, %r12, %r195;
	sub.s32 	%r59, %r196, %r256;
	setp.lt.s32 	%p87, %r59, 0;
	@%p87 bra 	$L__BB1_53;
	setp.eq.s32 	%p88, %r256, 0;
	mov.u16 	%rs86, %rs3;
	@%p88 bra 	$L__BB1_50;
	sub.s32 	%r197, %r12, %r256;
	cvt.s64.s32 	%rd32, %r197;
	add.s64 	%rd33, %rd6, %rd32;
	ld.global.u8 	%rs86, [%rd33];
$L__BB1_50:
	cvt.u64.u32 	%rd34, %r59;
	add.s64 	%rd35, %rd6, %rd34;
	ld.global.u8 	%r198, [%rd35];
	cvt.u32.u16 	%r199, %rs86;
	and.b32  	%r200, %r199, 255;
	mul.wide.u32 	%rd36, %r200, 4;
	add.s64 	%rd38, %rd37, %rd36;
	ld.const.u32 	%r201, [%rd38];
	setp.ne.s32 	%p89, %r201, %r198;
	@%p89 bra 	$L__BB1_53;
	add.s32 	%r60, %r256, 1;
	ld.global.u32 	%r202, [%rd3+28];
	setp.lt.s32 	%p90, %r256, %r202;
	mov.u32 	%r256, %r60;
	@%p90 bra 	$L__BB1_47;
	mul.wide.u32 	%rd39, %r238, 4;
	add.s64 	%rd40, %rd4, %rd39;
	mov.b32 	%r203, -8388608;
	st.local.u32 	[%rd40], %r203;
	bra.uni 	$L__BB1_70;
$L__BB1_53:
	add.s32 	%r255, %r57, 1;
	setp.lt.s32 	%p91, %r57, %r56;
	@%p91 bra 	$L__BB1_46;
$L__BB1_54:
	@%p2 bra 	$L__BB1_66;
	setp.gt.s32 	%p92, %r80, 1;
	@%p92 bra 	$L__BB1_59;
	mov.b32 	%r259, 0;
$L__BB1_57:
	mad.lo.s32 	%r205, %r259, %r80, %r10;
	cvt.s64.s32 	%rd41, %r205;
	add.s64 	%rd42, %rd1, %rd41;
	ld.global.u8 	%rs73, [%rd42];
	and.b16  	%rs74, %rs3, 255;
	setp.eq.s16 	%p93, %rs73, %rs74;
	@%p93 bra 	$L__BB1_58;
	bra.uni 	$L__BB1_65;
$L__BB1_58:
	mul.wide.u32 	%rd49, %r238, 4;
	add.s64 	%rd50, %rd4, %rd49;
	mov.b32 	%r211, -8388608;
	st.local.u32 	[%rd50], %r211;
	bra.uni 	$L__BB1_70;
$L__BB1_59:
	mov.b32 	%r257, 0;
$L__BB1_60:
	mul.lo.s32 	%r63, %r257, %r80;
	mov.b32 	%r258, 0;
$L__BB1_61:
	add.s32 	%r208, %r21, %r258;
	cvt.s64.s32 	%rd43, %r208;
	add.s64 	%rd44, %rd6, %rd43;
	ld.global.u8 	%rs75, [%rd44];
	add.s32 	%r209, %r258, %r63;
	cvt.u64.u32 	%rd45, %r209;
	add.s64 	%rd46, %rd1, %rd45;
	ld.global.u8 	%rs76, [%rd46];
	setp.ne.s16 	%p95, %rs75, %rs76;
	@%p95 bra 	$L__BB1_64;
	add.s32 	%r258, %r258, 1;
	setp.eq.s32 	%p96, %r258, %r10;
	@%p96 bra 	$L__BB1_63;
	bra.uni 	$L__BB1_61;
$L__BB1_63:
	add.s32 	%r210, %r63, %r10;
	cvt.s64.s32 	%rd47, %r210;
	add.s64 	%rd48, %rd1, %rd47;
	ld.global.u8 	%rs77, [%rd48];
	and.b16  	%rs78, %rs3, 255;
	setp.eq.s16 	%p97, %rs77, %rs78;
	@%p97 bra 	$L__BB1_58;
$L__BB1_64:
	add.s32 	%r257, %r257, 1;
	setp.eq.s32 	%p98, %r257, %r79;
	@%p98 bra 	$L__BB1_66;
	bra.uni 	$L__BB1_60;
$L__BB1_65:
	add.s32 	%r259, %r259, 1;
	setp.eq.s32 	%p94, %r259, %r79;
	@%p94 bra 	$L__BB1_66;
	bra.uni 	$L__BB1_57;
$L__BB1_66:
	@%p10 bra 	$L__BB1_69;
	ld.global.u8 	%r212, [%rd52+-1];
	setp.ne.s32 	%p100, %r238, %r212;
	@%p100 bra 	$L__BB1_69;
	ld.global.f32 	%f128, [%rd2+32];
	mul.f32 	%f129, %f128, 0fBD4CCCCD;
	ld.global.f32 	%f130, [%rd2+12];
	fma.rn.f32 	%f195, %f129, %f130, %f195;
$L__BB1_69:
	mul.wide.u32 	%rd53, %r238, 4;
	add.s64 	%rd54, %rd4, %rd53;
	st.local.f32 	[%rd54], %f195;
$L__BB1_70:
	add.s32 	%r238, %r238, 1;
	setp.ne.s32 	%p101, %r238, 4;
	@%p101 bra 	$L__BB1_4;
	ld.local.v4.f32 	{%f131, %f132, %f133, %f134}, [%rd4];
	setp.equ.f32 	%p103, %f131, 0fFF800000;
	setp.equ.f32 	%p104, %f132, 0fFF800000;
	and.pred  	%p105, %p103, %p104;
	setp.equ.f32 	%p106, %f133, 0fFF800000;
	and.pred  	%p107, %p105, %p106;
	setp.equ.f32 	%p108, %f134, 0fFF800000;
	and.pred  	%p109, %p107, %p108;
	mov.pred 	%p125, 0;
	mov.u32 	%r260, %r234;
	mov.u32 	%r261, %r235;
	mov.u32 	%r262, %r236;
	mov.u32 	%r263, %r237;
	@%p109 bra 	$L__BB1_86;
	setp.ne.f32 	%p111, %f131, 0fFF800000;
	selp.f32 	%f136, %f131, 0fFF800000, %p111;
	setp.gt.f32 	%p112, %f132, %f136;
	selp.f32 	%f137, %f132, %f136, %p112;
	setp.gt.f32 	%p113, %f133, %f137;
	selp.f32 	%f138, %f133, %f137, %p113;
	setp.gt.f32 	%p114, %f134, %f138;
	selp.f32 	%f26, %f134, %f138, %p114;
	mov.f32 	%f197, 0f00000000;
	mov.f32 	%f200, %f197;
	@%p103 bra 	$L__BB1_74;
	sub.f32 	%f139, %f131, %f26;
	fma.rn.f32 	%f140, %f139, 0f3BBB989D, 0f3F000000;
	cvt.sat.f32.f32 	%f141, %f140;
	mov.f32 	%f142, 0f4B400001;
	mov.f32 	%f143, 0f437C0000;
	fma.rm.f32 	%f144, %f141, %f143, %f142;
	add.f32 	%f145, %f144, 0fCB40007F;
	neg.f32 	%f146, %f145;
	fma.rn.f32 	%f147, %f139, 0f3FB8AA3B, %f146;
	fma.rn.f32 	%f148, %f139, 0f32A57060, %f147;
	mov.b32 	%r214, %f144;
	shl.b32 	%r215, %r214, 23;
	mov.b32 	%f149, %r215;
	ex2.approx.ftz.f32 	%f150, %f148;
	mul.f32 	%f197, %f150, %f149;
	add.f32 	%f200, %f197, 0f00000000;
$L__BB1_74:
	mov.f32 	%f199, 0f00000000;
	@%p104 bra 	$L__BB1_76;
	sub.f32 	%f152, %f132, %f26;
	fma.rn.f32 	%f153, %f152, 0f3BBB989D, 0f3F000000;
	cvt.sat.f32.f32 	%f154, %f153;
	mov.f32 	%f155, 0f4B400001;
	mov.f32 	%f156, 0f437C0000;
	fma.rm.f32 	%f157, %f154, %f156, %f155;
	add.f32 	%f158, %f157, 0fCB40007F;
	neg.f32 	%f159, %f158;
	fma.rn.f32 	%f160, %f152, 0f3FB8AA3B, %f159;
	fma.rn.f32 	%f161, %f152, 0f32A57060, %f160;
	mov.b32 	%r216, %f157;
	shl.b32 	%r217, %r216, 23;
	mov.b32 	%f162, %r217;
	ex2.approx.ftz.f32 	%f163, %f161;
	mul.f32 	%f199, %f163, %f162;
	add.f32 	%f200, %f200, %f199;
$L__BB1_76:
	mov.f32 	%f201, 0f00000000;
	@%p106 bra 	$L__BB1_78;
	sub.f32 	%f165, %f133, %f26;
	fma.rn.f32 	%f166, %f165, 0f3BBB989D, 0f3F000000;
	cvt.sat.f32.f32 	%f167, %f166;
	mov.f32 	%f168, 0f4B400001;
	mov.f32 	%f169, 0f437C0000;
	fma.rm.f32 	%f170, %f167, %f169, %f168;
	add.f32 	%f171, %f170, 0fCB40007F;
	neg.f32 	%f172, %f171;
	fma.rn.f32 	%f173, %f165, 0f3FB8AA3B, %f172;
	fma.rn.f32 	%f174, %f165, 0f32A57060, %f173;
	mov.b32 	%r218, %f170;
	shl.b32 	%r219, %r218, 23;
	mov.b32 	%f175, %r219;
	ex2.approx.ftz.f32 	%f176, %f174;
	mul.f32 	%f201, %f176, %f175;
	add.f32 	%f200, %f200, %f201;
$L__BB1_78:
	@%p108 bra 	$L__BB1_80;
	sub.f32 	%f177, %f134, %f26;
	fma.rn.f32 	%f178, %f177, 0f3BBB989D, 0f3F000000;
	cvt.sat.f32.f32 	%f179, %f178;
	mov.f32 	%f180, 0f4B400001;
	mov.f32 	%f181, 0f437C0000;
	fma.rm.f32 	%f182, %f179, %f181, %f180;
	add.f32 	%f183, %f182, 0fCB40007F;
	neg.f32 	%f184, %f183;
	fma.rn.f32 	%f185, %f177, 0f3FB8AA3B, %f184;
	fma.rn.f32 	%f186, %f177, 0f32A57060, %f185;
	mov.b32 	%r220, %f182;
	shl.b32 	%r221, %r220, 23;
	mov.b32 	%f187, %r221;
	ex2.approx.ftz.f32 	%f188, %f186;
	fma.rn.f32 	%f200, %f188, %f187, %f200;
$L__BB1_80:
	setp.le.f32 	%p119, %f200, 0f00000000;
	mov.u32 	%r260, %r234;
	mov.u32 	%r261, %r235;
	mov.u32 	%r262, %r236;
	mov.u32 	%r263, %r237;
	@%p119 bra 	$L__BB1_86;
	div.rn.f32 	%f41, %f197, %f200;
	div.rn.f32 	%f42, %f199, %f200;
	div.rn.f32 	%f43, %f201, %f200;
	shr.u32 	%r222, %r264, 2;
	xor.b32  	%r223, %r222, %r264;
	shl.b32 	%r224, %r234, 4;
	shl.b32 	%r225, %r223, 1;
	xor.b32  	%r226, %r224, %r225;
	xor.b32  	%r227, %r226, %r234;
	xor.b32  	%r260, %r227, %r223;
	add.s32 	%r265, %r265, 362437;
	add.s32 	%r228, %r260, %r265;
	cvt.rn.f32.u32 	%f189, %r228;
	fma.rn.f32 	%f44, %f189, 0f2F800000, 0f2F000000;
	setp.le.f32 	%p120, %f44, %f41;
	mov.b16 	%rs87, 0;
	@%p120 bra 	$L__BB1_85;
	add.f32 	%f190, %f41, 0f00000000;
	add.f32 	%f45, %f190, %f42;
	setp.le.f32 	%p121, %f44, %f45;
	mov.b16 	%rs87, 1;
	@%p121 bra 	$L__BB1_85;
	add.f32 	%f191, %f45, %f43;
	setp.le.f32 	%p122, %f44, %f191;
	mov.b16 	%rs87, 2;
	@%p122 bra 	$L__BB1_85;
	mov.b16 	%rs87, 3;
$L__BB1_85:
	cvt.s64.s32 	%rd57, %r12;
	add.s64 	%rd58, %rd6, %rd57;
	st.global.u8 	[%rd58], %rs87;
	ld.global.u32 	%r229, [%rd3];
	setp.lt.s32 	%p124, %r231, %r229;
	add.s32 	%r230, %r12, 2;
	add.s16 	%rs85, %rs85, 1;
	add.s16 	%rs84, %rs84, 1;
	mov.u32 	%r261, %r234;
	mov.u32 	%r262, %r235;
	mov.u32 	%r263, %r236;
	mov.u32 	%r264, %r237;
	mov.pred 	%p125, %p5;
	@%p124 bra 	$L__BB1_3;
$L__BB1_86:
	ld.param.u64 	%rd62, [_Z21mdp_generation_kernelPhP17curandStateXORWOWPK11ConstraintsPK15HyperparametersiS_PKhii_param_5];
	cvt.s64.s32 	%rd59, %r1;
	selp.u16 	%rs83, 1, 0, %p125;
	cvta.to.global.u64 	%rd60, %rd62;
	add.s64 	%rd61, %rd60, %rd59;
	st.global.u8 	[%rd61], %rs83;
	st.global.v2.u32 	[%rd5], {%r265, %r264};
	st.global.v2.u32 	[%rd5+8], {%r263, %r262};
	st.global.v2.u32 	[%rd5+16], {%r261, %r260};
	st.global.v2.u32 	[%rd5+24], {%r8, %r9};
	st.global.f32 	[%rd5+32], %f1;
	st.global.f64 	[%rd5+40], %fd1;
$L__BB1_87:
	ret;

}
	// .globl	_Z18init_curand_statesP17curandStateXORWOWmi
.visible .entry _Z18init_curand_statesP17curandStateXORWOWmi(
	.param .u64 .ptr .align 1 _Z18init_curand_statesP17curandStateXORWOWmi_param_0,
	.param .u64 _Z18init_curand_statesP17curandStateXORWOWmi_param_1,
	.param .u32 _Z18init_curand_statesP17curandStateXORWOWmi_param_2
)
{
	.reg .pred 	%p<2>;
	.reg .b32 	%r<20>;
	.reg .b64 	%rd<9>;

	ld.param.u64 	%rd1, [_Z18init_curand_statesP17curandStateXORWOWmi_param_0];
	ld.param.u64 	%rd2, [_Z18init_curand_statesP17curandStateXORWOWmi_param_1];
	ld.param.u32 	%r2, [_Z18init_curand_statesP17curandStateXORWOWmi_param_2];
	mov.u32 	%r3, %ctaid.x;
	mov.u32 	%r4, %ntid.x;
	mov.u32 	%r5, %tid.x;
	mad.lo.s32 	%r1, %r3, %r4, %r5;
	setp.ge.s32 	%p1, %r1, %r2;
	@%p1 bra 	$L__BB2_2;
	cvta.to.global.u64 	%rd3, %rd1;
	cvt.s64.s32 	%rd4, %r1;
	add.s64 	%rd5, %rd2, %rd4;
	mul.wide.s32 	%rd6, %r1, 48;
	add.s64 	%rd7, %rd3, %rd6;
	cvt.u32.u64 	%r6, %rd5;
	xor.b32  	%r7, %r6, -1429050551;
	mul.lo.s32 	%r8, %r7, 1099087573;
	{ .reg .b32 tmp; mov.b64 {tmp, %r9}, %rd5; }
	xor.b32  	%r10, %r9, -136515619;
	mul.lo.s32 	%r11, %r10, -1703105765;
	add.s32 	%r12, %r8, %r11;
	add.s32 	%r13, %r12, 6615241;
	add.s32 	%r14, %r8, 123456789;
	st.global.v2.u32 	[%rd7], {%r13, %r14};
	xor.b32  	%r15, %r8, 362436069;
	add.s32 	%r16, %r11, 521288629;
	st.global.v2.u32 	[%rd7+8], {%r15, %r16};
	xor.b32  	%r17, %r11, 88675123;
	add.s32 	%r18, %r8, 5783321;
	st.global.v2.u32 	[%rd7+16], {%r17, %r18};
	mov.b32 	%r19, 0;
	st.global.v2.u32 	[%rd7+24], {%r19, %r19};
	st.global.u32 	[%rd7+32], %r19;
	mov.b64 	%rd8, 0;
	st.global.u64 	[%rd7+40], %rd8;
$L__BB2_2:
	ret;

}


// ===== COMPILED SASS (sm_100) =====

	.target	sm_100

	.elftype	@"ET_EXEC"


//--------------------- .note.nv.tkinfo           --------------------------
	.section	.note.nv.tkinfo,"",@"SHT_NOTE"
	.sectionflags	@"SHF_NOTE_NV_TKINFO"
	.tkinfo
        /*0018*/ 	.word	0x00000002
        /*0030*/ 	.string	""
        /*0030*/ 	.string	"ptxas"
        /*0030*/ 	.string	"Cuda compilation tools, release 13.0, V13.0.88"
        /*0030*/ 	.string	"Build cuda_13.0.r13.0/compiler.36424714_0"
        /*0030*/ 	.string	"-arch sm_100 -m 64 "



//--------------------- .note.nv.cuinfo           --------------------------
	.section	.note.nv.cuinfo,"",@"SHT_NOTE"
	.sectionflags	@"SHF_NOTE_NV_CUINFO"
        /*0018*/ 	.short	0x0002
        /*001a*/ 	.short	0x0064
        /*001c*/ 	.short	0x0082
	.zero		2


//--------------------- .nv.info                  --------------------------
	.section	.nv.info,"",@"SHT_CUDA_INFO"
	.align	4


	//----- nvinfo : EIATTR_REGCOUNT
	.align		4
        /*0000*/ 	.byte	0x04, 0x2f
        /*0002*/ 	.short	(.L_11 - .L_10)
	.align		4
.L_10:
        /*0004*/ 	.word	index@(_Z21key_generation_kernelPhP17curandStateXORWOWPK11ConstraintsPK15HyperparametersiS_)
        /*0008*/ 	.word	0x00000036


	//----- nvinfo : EIATTR_FRAME_SIZE
	.align		4
.L_11:
        /*000c*/ 	.byte	0x04, 0x11
        /*000e*/ 	.short	(.L_13 - .L_12)
	.align		4
.L_12:
        /*0010*/ 	.word	index@($__internal_1_$__cuda_sm3x_div_rn_noftz_f32_slowpath)
        /*0014*/ 	.word	0x00000000


	//----- nvinfo : EIATTR_FRAME_SIZE
	.align		4
.L_13:
        /*0018*/ 	.byte	0x04, 0x11
        /*001a*/ 	.short	(.L_15 - .L_14)
	.align		4
.L_14:
        /*001c*/ 	.word	index@(_Z21key_generation_kernelPhP17curandStateXORWOWPK11ConstraintsPK15HyperparametersiS_)
        /*0020*/ 	.word	0x00000000


	//----- nvinfo : EIATTR_REGCOUNT
	.align		4
.L_15:
        /*0024*/ 	.byte	0x04, 0x2f
        /*0026*/ 	.short	(.L_17 - .L_16)
	.align		4
.L_16:
        /*0028*/ 	.word	index@(_Z21mdp_generation_kernelPhP17curandStateXORWOWPK11ConstraintsPK15HyperparametersiS_PKhii)
        /*002c*/ 	.word	0x00000030


	//----- nvinfo : EIATTR_FRAME_SIZE
	.align		4
.L_17:
        /*0030*/ 	.byte	0x04, 0x11
        /*0032*/ 	.short	(.L_19 - .L_18)
	.align		4
.L_18:
        /*0034*/ 	.word	index@($__internal_0_$__cuda_sm3x_div_rn_noftz_f32_slowpath)
        /*0038*/ 	.word	0x00000000


	//----- nvinfo : EIATTR_FRAME_SIZE
	.align		4
.L_19:
        /*003c*/ 	.byte	0x04, 0x11
        /*003e*/ 	.short	(.L_21 - .L_20)
	.align		4
.L_20:
        /*0040*/ 	.word	index@(_Z21mdp_generation_kernelPhP17curandStateXORWOWPK11ConstraintsPK15HyperparametersiS_PKhii)
        /*0044*/ 	.word	0x00000000


	//----- nvinfo : EIATTR_REGCOUNT
	.align		4
.L_21:
        /*0048*/ 	.byte	0x04, 0x2f
        /*004a*/ 	.short	(.L_23 - .L_22)
	.align		4
.L_22:
        /*004c*/ 	.word	index@(_Z18init_curand_statesP17curandStateXORWOWmi)
        /*0050*/ 	.word	0x0000000e


	//----- nvinfo : EIATTR_FRAME_SIZE
	.align		4
.L_23:
        /*0054*/ 	.byte	0x04, 0x11
        /*0056*/ 	.short	(.L_25 - .L_24)
	.align		4
.L_24:
        /*0058*/ 	.word	index@(_Z18init_curand_statesP17curandStateXORWOWmi)
        /*005c*/ 	.word	0x00000000


	//----- nvinfo : EIATTR_MIN_STACK_SIZE
	.align		4
.L_25:
        /*0060*/ 	.byte	0x04, 0x12
        /*0062*/ 	.short	(.L_27 - .L_26)
	.align		4
.L_26:
        /*0064*/ 	.word	index@(_Z18init_curand_statesP17curandStateXORWOWmi)
        /*0068*/ 	.word	0x00000000


	//----- nvinfo : EIATTR_MIN_STACK_SIZE
	.align		4
.L_27:
        /*006c*/ 	.byte	0x04, 0x12
        /*006e*/ 	.short	(.L_29 - .L_28)
	.align		4
.L_28:
        /*0070*/ 	.word	index@(_Z21mdp_generation_kernelPhP17curandStateXORWOWPK11ConstraintsPK15HyperparametersiS_PKhii)
        /*0074*/ 	.word	0x00000000


	//----- nvinfo : EIATTR_MIN_STACK_SIZE
	.align		4
.L_29:
        /*0078*/ 	.byte	0x04, 0x12
        /*007a*/ 	.short	(.L_31 - .L_30)
	.align		4
.L_30:
        /*007c*/ 	.word	index@(_Z21key_generation_kernelPhP17curandStateXORWOWPK11ConstraintsPK15HyperparametersiS_)
        /*0080*/ 	.word	0x00000000
.L_31:


//--------------------- .nv.compat                --------------------------
	.section	.nv.compat,"",@"SHT_CUDA_COMPAT_INFO"
	.align	4
        /*0000*/ 	.byte	0x02, 0x09, 0x00, 0x00, 0x02, 0x02, 0x01, 0x00, 0x02, 0x05, 0x05, 0x00, 0x03, 0x07, 0x01, 0x01
        /*0010*/ 	.byte	0x02, 0x03, 0x00, 0x00, 0x02, 0x06, 0x01, 0x00, 0x04, 0x0b, 0x08, 0x00, 0x01, 0x00, 0x00, 0x00
        /*0020*/ 	.byte	0x00, 0x00, 0x00, 0x00


//--------------------- .nv.info._Z18init_curand_statesP17curandStateXORWOWmi --------------------------
	.section	.nv.info._Z18init_curand_statesP17curandStateXORWOWmi,"",@"SHT_CUDA_INFO"
	.sectionflags	@""
	.align	4


	//----- nvinfo : EIATTR_CUDA_API_VERSION
	.align		4
        /*0000*/ 	.byte	0x04, 0x37
        /*0002*/ 	.short	(.L_33 - .L_32)
.L_32:
        /*0004*/ 	.word	0x00000082


	//----- nvinfo : EIATTR_KPARAM_INFO
	.align		4
.L_33:
        /*0008*/ 	.byte	0x04, 0x17
        /*000a*/ 	.short	(.L_35 - .L_34)
.L_34:
        /*000c*/ 	.word	0x00000000
        /*0010*/ 	.short	0x0002
        /*0012*/ 	.short	0x0010
        /*0014*/ 	.byte	0x00, 0xf0, 0x11, 0x00


	//----- nvinfo : EIATTR_KPARAM_INFO
	.align		4
.L_35:
        /*0018*/ 	.byte	0x04, 0x17
        /*001a*/ 	.short	(.L_37 - .L_36)
.L_36:
        /*001c*/ 	.word	0x00000000
        /*0020*/ 	.short	0x0001
        /*0022*/ 	.short	0x0008
        /*0024*/ 	.byte	0x00, 0xf0, 0x21, 0x00


	//----- nvinfo : EIATTR_KPARAM_INFO
	.align		4
.L_37:
        /*0028*/ 	.byte	0x04, 0x17
        /*002a*/ 	.short	(.L_39 - .L_38)
.L_38:
        /*002c*/ 	.word	0x00000000
        /*0030*/ 	.short	0x0000
        /*0032*/ 	.short	0x0000
        /*0034*/ 	.byte	0x00, 0xf5, 0x21, 0x00


	//----- nvinfo : EIATTR_SPARSE_MMA_MASK
	.align		4
.L_39:
        /*0038*/ 	.byte	0x03, 0x50
        /*003a*/ 	.short	0x0000


	//----- nvinfo : EIATTR_MAXREG_COUNT
	.align		4
        /*003c*/ 	.byte	0x03, 0x1b
        /*003e*/ 	.short	0x00ff


	//----- nvinfo : EIATTR_MERCURY_ISA_VERSION
	.align		4
        /*0040*/ 	.byte	0x03, 0x5f
        /*0042*/ 	.short	0x0101


	//----- nvinfo : EIATTR_VRC_CTA_INIT_COUNT
	.align		4
        /*0044*/ 	.byte	0x02, 0x4a
	.zero		1
	.zero		1


	//----- nvinfo : EIATTR_EXIT_INSTR_OFFSETS
	.align		4
        /*0048*/ 	.byte	0x04, 0x1c
        /*004a*/ 	.short	(.L_41 - .L_40)


	//   ....[0]....
.L_40:
        /*004c*/ 	.word	0x00000070


	//   ....[1]....
        /*0050*/ 	.word	0x000001e0


	//----- nvinfo : EIATTR_CBANK_PARAM_SIZE
	.align		4
.L_41:
        /*0054*/ 	.byte	0x03, 0x19
        /*0056*/ 	.short	0x0014


	//----- nvinfo : EIATTR_PARAM_CBANK
	.align		4
        /*0058*/ 	.byte	0x04, 0x0a
        /*005a*/ 	.short	(.L_43 - .L_42)
	.align		4
.L_42:
        /*005c*/ 	.word	index@(.nv.constant0._Z18init_curand_statesP17curandStateXORWOWmi)
        /*0060*/ 	.short	0x0380
        /*0062*/ 	.short	0x0014


	//----- nvinfo : EIATTR_SW_WAR
	.align		4
.L_43:
        /*0064*/ 	.byte	0x04, 0x36
        /*0066*/ 	.short	(.L_45 - .L_44)
.L_44:
        /*0068*/ 	.word	0x00000008
.L_45:


//--------------------- .nv.info._Z21mdp_generation_kernelPhP17curandStateXORWOWPK11ConstraintsPK15HyperparametersiS_PKhii --------------------------
	.section	.nv.info._Z21mdp_generation_kernelPhP17curandStateXORWOWPK11ConstraintsPK15HyperparametersiS_PKhii,"",@"SHT_CUDA_INFO"
	.sectionflags	@""
	.align	4


	//----- nvinfo : EIATTR_CUDA_API_VERSION
	.align		4
        /*0000*/ 	.byte	0x04, 0x37
        /*0002*/ 	.short	(.L_47 - .L_46)
.L_46:
        /*0004*/ 	.word	0x00000082


	//----- nvinfo : EIATTR_KPARAM_INFO
	.align		4
.L_47:
        /*0008*/ 	.byte	0x04, 0x17
        /*000a*/ 	.short	(.L_49 - .L_48)
.L_48:
        /*000c*/ 	.word	0x00000000
        /*0010*/ 	.short	0x0008
        /*0012*/ 	.short	0x003c
        /*0014*/ 	.byte	0x00, 0xf0, 0x11, 0x00


	//----- nvinfo : EIATTR_KPARAM_INFO
	.align		4
.L_49:
        /*0018*/ 	.byte	0x04, 0x17
        /*001a*/ 	.short	(.L_51 - .L_50)
.L_50:
        /*001c*/ 	.word	0x00000000
        /*0020*/ 	.short	0x0007
        /*0022*/ 	.short	0x0038
        /*0024*/ 	.byte	0x00, 0xf0, 0x11, 0x00


	//----- nvinfo : EIATTR_KPARAM_INFO
	.align		4
.L_51:
        /*0028*/ 	.byte	0x04, 0x17
        /*002a*/ 	.short	(.L_53 - .L_52)
.L_52:
        /*002c*/ 	.word	0x00000000
        /*0030*/ 	.short	0x0006
        /*0032*/ 	.short	0x0030
        /*0034*/ 	.byte	0x00, 0xf5, 0x21, 0x00


	//----- nvinfo : EIATTR_KPARAM_INFO
	.align		4
.L_53:
        /*0038*/ 	.byte	0x04, 0x17
        /*003a*/ 	.short	(.L_55 - .L_54)
.L_54:
        /*003c*/ 	.word	0x00000000
        /*0040*/ 	.short	0x0005
        /*0042*/ 	.short	0x0028
        /*0044*/ 	.byte	0x00, 0xf5, 0x21, 0x00


	//----- nvinfo : EIATTR_KPARAM_INFO
	.align		4
.L_55:
        /*0048*/ 	.byte	0x04, 0x17
        /*004a*/ 	.short	(.L_57 - .L_56)
.L_56:
        /*004c*/ 	.word	0x00000000
        /*0050*/ 	.short	0x0004
        /*0052*/ 	.short	0x0020
        /*0054*/ 	.byte	0x00, 0xf0, 0x11, 0x00


	//----- nvinfo : EIATTR_KPARAM_INFO
	.align		4
.L_57:
        /*0058*/ 	.byte	0x04, 0x17
        /*005a*/ 	.short	(.L_59 - .L_58)
.L_58:
        /*005c*/ 	.word	0x00000000
        /*0060*/ 	.short	0x0003
        /*0062*/ 	.short	0x0018
        /*0064*/ 	.byte	0x00, 0xf5, 0x21, 0x00


	//----- nvinfo : EIATTR_KPARAM_INFO
	.align		4
.L_59:
        /*0068*/ 	.byte	0x04, 0x17
        /*006a*/ 	.short	(.L_61 - .L_60)
.L_60:
        /*006c*/ 	.word	0x00000000
        /*0070*/ 	.short	0x0002
        /*0072*/ 	.short	0x0010
        /*0074*/ 	.byte	0x00, 0xf5, 0x21, 0x00


	//----- nvinfo : EIATTR_KPARAM_INFO
	.align		4
.L_61:
        /*0078*/ 	.byte	0x04, 0x17
        /*007a*/ 	.short	(.L_63 - .L_62)
.L_62:
        /*007c*/ 	.word	0x00000000
        /*0080*/ 	.short	0x0001
        /*0082*/ 	.short	0x0008
        /*0084*/ 	.byte	0x00, 0xf5, 0x21, 0x00


	//----- nvinfo : EIATTR_KPARAM_INFO
	.align		4
.L_63:
        /*0088*/ 	.byte	0x04, 0x17
        /*008a*/ 	.short	(.L_65 - .L_64)
.L_64:
        /*008c*/ 	.word	0x00000000
        /*0090*/ 	.short	0x0000
        /*0092*/ 	.short	0x0000
        /*0094*/ 	.byte	0x00, 0xf5, 0x21, 0x00


	//----- nvinfo : EIATTR_SPARSE_MMA_MASK
	.align		4
.L_65:
        /*0098*/ 	.byte	0x03, 0x50
        /*009a*/ 	.short	0x0000


	//----- nvinfo : EIATTR_MAXREG_COUNT
	.align		4
        /*009c*/ 	.byte	0x03, 0x1b
        /*009e*/ 	.short	0x00ff


	//----- nvinfo : EIATTR_MERCURY_ISA_VERSION
	.align		4
        /*00a0*/ 	.byte	0x03, 0x5f
        /*00a2*/ 	.short	0x0101


	//----- nvinfo : EIATTR_VRC_CTA_INIT_COUNT
	.align		4
        /*00a4*/ 	.byte	0x02, 0x4a
	.zero		1
	.zero		1


	//----- nvinfo : EIATTR_EXIT_INSTR_OFFSETS
	.align		4
        /*00a8*/ 	.byte	0x04, 0x1c
        /*00aa*/ 	.short	(.L_67 - .L_66)


	//   ....[0]....
.L_66:
        /*00ac*/ 	.word	0x00000070


	//   ....[1]....
        /*00b0*/ 	.word	0x00003340


	//----- nvinfo : EIATTR_CRS_STACK_SIZE
	.align		4
.L_67:
        /*00b4*/ 	.byte	0x04, 0x1e
        /*00b6*/ 	.short	(.L_69 - .L_68)
.L_68:
        /*00b8*/ 	.word	0x00000000


	//----- nvinfo : EIATTR_CBANK_PARAM_SIZE
	.align		4
.L_69:
        /*00bc*/ 	.byte	0x03, 0x19
        /*00be*/ 	.short	0x0040


	//----- nvinfo : EIATTR_PARAM_CBANK
	.align		4
        /*00c0*/ 	.byte	0x04, 0x0a
        /*00c2*/ 	.short	(.L_71 - .L_70)
	.align		4
.L_70:
        /*00c4*/ 	.word	index@(.nv.constant0._Z21mdp_generation_kernelPhP17curandStateXORWOWPK11ConstraintsPK15HyperparametersiS_PKhii)
        /*00c8*/ 	.short	0x0380
        /*00ca*/ 	.short	0x0040


	//----- nvinfo : EIATTR_SW_WAR
	.align		4
.L_71:
        /*00cc*/ 	.byte	0x04, 0x36
        /*00ce*/ 	.short	(.L_73 - .L_72)
.L_72:
        /*00d0*/ 	.word	0x00000008
.L_73:


//--------------------- .nv.info._Z21key_generation_kernelPhP17curandStateXORWOWPK11ConstraintsPK15HyperparametersiS_ --------------------------
	.section	.nv.info._Z21key_generation_kernelPhP17curandStateXORWOWPK11ConstraintsPK15HyperparametersiS_,"",@"SHT_CUDA_INFO"
	.sectionflags	@""
	.align	4


	//----- nvinfo : EIATTR_CUDA_API_VERSION
	.align		4
        /*0000*/ 	.byte	0x04, 0x37
        /*0002*/ 	.short	(.L_75 - .L_74)
.L_74:
        /*0004*/ 	.word	0x00000082


	//----- nvinfo : EIATTR_KPARAM_INFO
	.align		4
.L_75:
        /*0008*/ 	.byte	0x04, 0x17
        /*000a*/ 	.short	(.L_77 - .L_76)
.L_76:
        /*000c*/ 	.word	0x00000000
        /*0010*/ 	.short	0x0005
        /*0012*/ 	.short	0x0028
        /*0014*/ 	.byte	0x00, 0xf5, 0x21, 0x00


	//----- nvinfo : EIATTR_KPARAM_INFO
	.align		4
.L_77:
        /*0018*/ 	.byte	0x04, 0x17
        /*001a*/ 	.short	(.L_79 - .L_78)
.L_78:
        /*001c*/ 	.word	0x00000000
        /*0020*/ 	.short	0x0004
        /*0022*/ 	.short	0x0020
        /*0024*/ 	.byte	0x00, 0xf0, 0x11, 0x00


	//----- nvinfo : EIATTR_KPARAM_INFO
	.align		4
.L_79:
        /*0028*/ 	.byte	0x04, 0x17
        /*002a*/ 	.short	(.L_81 - .L_80)
.L_80:
        /*002c*/ 	.word	0x00000000
        /*0030*/ 	.short	0x0003
        /*0032*/ 	.short	0x0018
        /*0034*/ 	.byte	0x00, 0xf5, 0x21, 0x00


	//----- nvinfo : EIATTR_KPARAM_INFO
	.align		4
.L_81:
        /*0038*/ 	.byte	0x04, 0x17
        /*003a*/ 	.short	(.L_83 - .L_82)
.L_82:
        /*003c*/ 	.word	0x00000000
        /*0040*/ 	.short	0x0002
        /*0042*/ 	.short	0x0010
        /*0044*/ 	.byte	0x00, 0xf5, 0x21, 0x00


	//----- nvinfo : EIATTR_KPARAM_INFO
	.align		4
.L_83:
        /*0048*/ 	.byte	0x04, 0x17
        /*004a*/ 	.short	(.L_85 - .L_84)
.L_84:
        /*004c*/ 	.word	0x00000000
        /*0050*/ 	.short	0x0001
        /*0052*/ 	.short	0x0008
        /*0054*/ 	.byte	0x00, 0xf5, 0x21, 0x00


	//----- nvinfo : EIATTR_KPARAM_INFO
	.align		4
.L_85:
        /*0058*/ 	.byte	0x04, 0x17
        /*005a*/ 	.short	(.L_87 - .L_86)
.L_86:
        /*005c*/ 	.word	0x00000000
        /*0060*/ 	.short	0x0000
        /*0062*/ 	.short	0x0000
        /*0064*/ 	.byte	0x00, 0xf5, 0x21, 0x00


	//----- nvinfo : EIATTR_SPARSE_MMA_MASK
	.align		4
.L_87:
        /*0068*/ 	.byte	0x03, 0x50
        /*006a*/ 	.short	0x0000


	//----- nvinfo : EIATTR_MAXREG_COUNT
	.align		4
        /*006c*/ 	.byte	0x03, 0x1b
        /*006e*/ 	.short	0x00ff


	//----- nvinfo : EIATTR_MERCURY_ISA_VERSION
	.align		4
        /*0070*/ 	.byte	0x03, 0x5f
        /*0072*/ 	.short	0x0101


	//----- nvinfo : EIATTR_VRC_CTA_INIT_COUNT
	.align		4
        /*0074*/ 	.byte	0x02, 0x4a
	.zero		1
	.zero		1


	//----- nvinfo : EIATTR_EXIT_INSTR_OFFSETS
	.align		4
        /*0078*/ 	.byte	0x04, 0x1c
        /*007a*/ 	.short	(.L_89 - .L_88)


	//   ....[0]....
.L_88:
        /*007c*/ 	.word	0x00000070


	//   ....[1]....
        /*0080*/ 	.word	0x00002e40


	//----- nvinfo : EIATTR_CRS_STACK_SIZE
	.align		4
.L_89:
        /*0084*/ 	.byte	0x04, 0x1e
        /*0086*/ 	.short	(.L_91 - .L_90)
.L_90:
        /*0088*/ 	.word	0x00000000


	//----- nvinfo : EIATTR_CBANK_PARAM_SIZE
	.align		4
.L_91:
        /*008c*/ 	.byte	0x03, 0x19
        /*008e*/ 	.short	0x0030


	//----- nvinfo : EIATTR_PARAM_CBANK
	.align		4
        /*0090*/ 	.byte	0x04, 0x0a
        /*0092*/ 	.short	(.L_93 - .L_92)
	.align		4
.L_92:
        /*0094*/ 	.word	index@(.nv.constant0._Z21key_generation_kernelPhP17curandStateXORWOWPK11ConstraintsPK15HyperparametersiS_)
        /*0098*/ 	.short	0x0380
        /*009a*/ 	.short	0x0030


	//----- nvinfo : EIATTR_SW_WAR
	.align		4
.L_93:
        /*009c*/ 	.byte	0x04, 0x36
        /*009e*/ 	.short	(.L_95 - .L_94)
.L_94:
        /*00a0*/ 	.word	0x00000008
.L_95:


//--------------------- .nv.callgraph             --------------------------
	.section	.nv.callgraph,"",@"SHT_CUDA_CALLGRAPH"
	.align	4
	.sectionentsize	8
	.align		4
        /*0000*/ 	.word	0x00000000
	.align		4
        /*0004*/ 	.word	0xffffffff
	.align		4
        /*0008*/ 	.word	0x00000000
	.align		4
        /*000c*/ 	.word	0xfffffffe
	.align		4
        /*0010*/ 	.word	0x00000000
	.align		4
        /*0014*/ 	.word	0xfffffffd
	.align		4
        /*0018*/ 	.word	0x00000000
	.align		4
        /*001c*/ 	.word	0xfffffffc


//--------------------- .nv.constant4             --------------------------
	.section	.nv.constant4,"a",@progbits
	.align	8
	.align		8
.nv.constant4:
        /*0000*/ 	.dword	precalc_xorwow_matrix
	.align		8
        /*0008*/ 	.dword	precalc_xorwow_offset_matrix
	.align		8
        /*0010*/ 	.dword	mrg32k3aM1
	.align		8
        /*0018*/ 	.dword	mrg32k3aM2
	.align		8
        /*0020*/ 	.dword	mrg32k3aM1SubSeq
	.align		8
        /*0028*/ 	.dword	mrg32k3aM2SubSeq
	.align		8
        /*0030*/ 	.dword	mrg32k3aM1Seq
	.align		8
        /*0038*/ 	.dword	mrg32k3aM2Seq


//--------------------- .nv.constant3             --------------------------
	.section	.nv.constant3,"a",@progbits
	.align	8
.nv.constant3:
	.type		__cr_lgamma_table,@object
	.size		__cr_lgamma_table,(nucleotide_complement - __cr_lgamma_table)
__cr_lgamma_table:
        /*0000*/ 	.byte	0x00, 0x00, 0x00, 0x00, 0x00, 0x00, 0x00, 0x00, 0x00, 0x00, 0x00, 0x00, 0x00, 0x00, 0x00, 0x00
        /*0010*/ 	.byte	0xef, 0x39, 0xfa, 0xfe, 0x42, 0x2e, 0xe6, 0x3f, 0x02, 0x20, 0x2a, 0xfa, 0x0b, 0xab, 0xfc, 0x3f
        /*0020*/ 	.byte	0xf9, 0x2c, 0x92, 0x7c, 0xa7, 0x6c, 0x09, 0x40, 0xc9, 0x79, 0x44, 0x3c, 0x64, 0x26, 0x13, 0x40
        /*0030*/ 	.byte	0xca, 0x01, 0xcf, 0x3a, 0x27, 0x51, 0x1a, 0x40, 0x30, 0xcc, 0x2d, 0xf3, 0xe1, 0x0c, 0x21, 0x40
        /*0040*/ 	.byte	0x0d, 0xb7, 0xfc, 0x82, 0x8e, 0x35, 0x25, 0x40
	.type		nucleotide_complement,@object
	.size		nucleotide_complement,(.L_9 - nucleotide_complement)
nucleotide_complement:
        /*0048*/ 	.byte	0x01, 0x00, 0x00, 0x00, 0x00, 0x00, 0x00, 0x00, 0x03, 0x00, 0x00, 0x00, 0x02, 0x00, 0x00, 0x00
.L_9:


//--------------------- .text._Z18init_curand_statesP17curandStateXORWOWmi --------------------------
	.section	.text._Z18init_curand_statesP17curandStateXORWOWmi,"ax",@progbits
	.align	128
        .global         _Z18init_curand_statesP17curandStateXORWOWmi
        .type           _Z18init_curand_statesP17curandStateXORWOWmi,@function
        .size           _Z18init_curand_statesP17curandStateXORWOWmi,(.L_x_153 - _Z18init_curand_statesP17curandStateXORWOWmi)
        .other          _Z18init_curand_statesP17curandStateXORWOWmi,@"STO_CUDA_ENTRY STV_DEFAULT"
_Z18init_curand_statesP17curandStateXORWOWmi:
.text._Z18init_curand_statesP17curandStateXORWOWmi:
[----:B------:R-:W-:Y:S01]  /*0000*/  LDC R1, c[0x0][0x37c] ;  /* 0x0000df00ff017b82 */ /* 0x000fe20000000800 */
[----:B------:R-:W0:Y:S07]  /*0010*/  S2R R0, SR_TID.X ;  /* 0x0000000000007919 */ /* 0x000e2e0000002100 */
[----:B------:R-:W0:Y:S01]  /*0020*/  S2UR UR4, SR_CTAID.X ;  /* 0x00000000000479c3 */ /* 0x000e220000002500 */
[----:B------:R-:W1:Y:S07]  /*0030*/  LDCU UR5, c[0x0][0x390] ;  /* 0x00007200ff0577ac */ /* 0x000e6e0008000800 */
[----:B------:R-:W0:Y:S02]  /*0040*/  LDC R5, c[0x0][0x360] ;  /* 0x0000d800ff057b82 */ /* 0x000e240000000800 */
[----:B0-----:R-:W-:-:S05]  /*0050*/  IMAD R5, R5, UR4, R0 ;  /* 0x0000000405057c24 */ /* 0x001fca000f8e0200 */
[----:B-1----:R-:W-:-:S13]  /*0060*/  ISETP.GE.AND P0, PT, R5, UR5, PT ;  /* 0x0000000505007c0c */ /* 0x002fda000bf06270 */
[----:B------:R-:W-:Y:S05]  /*0070*/  @P0 EXIT ;  /* 0x000000000000094d */ /* 0x000fea0003800000 */
[----:B------:R-:W0:Y:S01]  /*0080*/  LDCU.64 UR4, c[0x0][0x388] ;  /* 0x00007100ff0477ac */ /* 0x000e220008000a00 */
[----:B------:R-:W1:Y:S01]  /*0090*/  LDC.64 R2, c[0x0][0x380] ;  /* 0x0000e000ff027b82 */ /* 0x000e620000000a00 */
[----:B0-----:R-:W-:-:S04]  /*00a0*/  IADD3 R0, P0, PT, R5, UR4, RZ ;  /* 0x0000000405007c10 */ /* 0x001fc8000ff1e0ff */
[C---:B------:R-:W-:Y:S01]  /*00b0*/  LEA.HI.X.SX32 R4, R5.reuse, UR5, 0x1, P0 ;  /* 0x0000000505047c11 */ /* 0x040fe200080f0eff */
[----:B------:R-:W0:Y:S01]  /*00c0*/  LDCU.64 UR4, c[0x0][0x358] ;  /* 0x00006b00ff0477ac */ /* 0x000e220008000a00 */
[----:B------:R-:W-:Y:S01]  /*00d0*/  LOP3.LUT R0, R0, 0xaad26b49, RZ, 0x3c, !PT ;  /* 0xaad26b4900007812 */ /* 0x000fe200078e3cff */
[----:B-1----:R-:W-:Y:S01]  /*00e0*/  IMAD.WIDE R2, R5, 0x30, R2 ;  /* 0x0000003005027825 */ /* 0x002fe200078e0202 */
[----:B------:R-:W-:-:S03]  /*00f0*/  LOP3.LUT R4, R4, 0xf7dcefdd, RZ, 0x3c, !PT ;  /* 0xf7dcefdd04047812 */ /* 0x000fc600078e3cff */
[----:B------:R-:W-:Y:S02]  /*0100*/  IMAD R0, R0, 0x4182bed5, RZ ;  /* 0x4182bed500007824 */ /* 0x000fe400078e02ff */
[----:B------:R-:W-:Y:S02]  /*0110*/  IMAD R7, R4, -0x658354e5, RZ ;  /* 0x9a7cab1b04077824 */ /* 0x000fe400078e02ff */
[C---:B------:R-:W-:Y:S01]  /*0120*/  VIADD R5, R0.reuse, 0x75bcd15 ;  /* 0x075bcd1500057836 */ /* 0x040fe20000000000 */
[C---:B------:R-:W-:Y:S01]  /*0130*/  LOP3.LUT R8, R0.reuse, 0x159a55e5, RZ, 0x3c, !PT ;  /* 0x159a55e500087812 */ /* 0x040fe200078e3cff */
[C---:B------:R-:W-:Y:S01]  /*0140*/  VIADD R9, R7.reuse, 0x1f123bb5 ;  /* 0x1f123bb507097836 */ /* 0x040fe20000000000 */
[C---:B------:R-:W-:Y:S01]  /*0150*/  IADD3 R4, PT, PT, R0.reuse, 0x64f0c9, R7 ;  /* 0x0064f0c900047810 */ /* 0x040fe20007ffe007 */
[----:B------:R-:W-:Y:S01]  /*0160*/  VIADD R11, R0, 0x583f19 ;  /* 0x00583f19000b7836 */ /* 0x000fe20000000000 */
[----:B------:R-:W-:-:S03]  /*0170*/  LOP3.LUT R10, R7, 0x5491333, RZ, 0x3c, !PT ;  /* 0x05491333070a7812 */ /* 0x000fc600078e3cff */
[----:B0-----:R-:W-:Y:S04]  /*0180*/  STG.E.64 desc[UR4][R2.64], R4 ;  /* 0x0000000402007986 */ /* 0x001fe8000c101b04 */
[----:B------:R-:W-:Y:S04]  /*0190*/  STG.E.64 desc[UR4][R2.64+0x8], R8 ;  /* 0x0000080802007986 */ /* 0x000fe8000c101b04 */
[----:B------:R-:W-:Y:S04]  /*01a0*/  STG.E.64 desc[UR4][R2.64+0x18], RZ ;  /* 0x000018ff02007986 */ /* 0x000fe8000c101b04 */
[----:B------:R-:W-:Y:S04]  /*01b0*/  STG.E desc[UR4][R2.64+0x20], RZ ;  /* 0x000020ff02007986 */ /* 0x000fe8000c101904 */
[----:B------:R-:W-:Y:S04]  /*01c0*/  STG.E.64 desc[UR4][R2.64+0x28], RZ ;  /* 0x000028ff02007986 */ /* 0x000fe8000c101b04 */
[----:B------:R-:W-:Y:S01]  /*01d0*/  STG.E.64 desc[UR4][R2.64+0x10], R10 ;  /* 0x0000100a02007986 */ /* 0x000fe2000c101b04 */
[----:B------:R-:W-:Y:S05]  /*01e0*/  EXIT ;  /* 0x000000000000794d */ /* 0x000fea0003800000 */
.L_x_0:
[----:B------:R-:W-:-:S00]  /*01f0*/  BRA `(.L_x_0) ;  /* 0xfffffffc00fc7947 */ /* 0x000fc0000383ffff */
[----:B------:R-:W-:-:S00]  /*0200*/  NOP ;  /* 0x0000000000007918 */ /* 0x000fc00000000000 */
[----:B------:R-:W-:-:S00]  /*0210*/  NOP ;  /* 0x0000000000007918 */ /* 0x000fc00000000000 */
[----:B------:R-:W-:-:S00]  /*0220*/  NOP ;  /* 0x0000000000007918 */ /* 0x000fc00000000000 */
[----:B------:R-:W-:-:S00]  /*0230*/  NOP ;  /* 0x0000000000007918 */ /* 0x000fc00000000000 */
[----:B------:R-:W-:-:S00]  /*0240*/  NOP ;  /* 0x0000000000007918 */ /* 0x000fc00000000000 */
[----:B------:R-:W-:-:S00]  /*0250*/  NOP ;  /* 0x0000000000007918 */ /* 0x000fc00000000000 */
[----:B------:R-:W-:-:S00]  /*0260*/  NOP ;  /* 0x0000000000007918 */ /* 0x000fc00000000000 */
[----:B------:R-:W-:-:S00]  /*0270*/  NOP ;  /* 0x0000000000007918 */ /* 0x000fc00000000000 */
.L_x_153:


//--------------------- .text._Z21mdp_generation_kernelPhP17curandStateXORWOWPK11ConstraintsPK15HyperparametersiS_PKhii --------------------------
	.section	.text._Z21mdp_generation_kernelPhP17curandStateXORWOWPK11ConstraintsPK15HyperparametersiS_PKhii,"ax",@progbits
	.align	128
        .global         _Z21mdp_generation_kernelPhP17curandStateXORWOWPK11ConstraintsPK15HyperparametersiS_PKhii
        .type           _Z21mdp_generation_kernelPhP17curandStateXORWOWPK11ConstraintsPK15HyperparametersiS_PKhii,@function
        .size           _Z21mdp_generation_kernelPhP17curandStateXORWOWPK11ConstraintsPK15HyperparametersiS_PKhii,(.L_x_151 - _Z21mdp_generation_kernelPhP17curandStateXORWOWPK11ConstraintsPK15HyperparametersiS_PKhii)
        .other          _Z21mdp_generation_kernelPhP17curandStateXORWOWPK11ConstraintsPK15HyperparametersiS_PKhii,@"STO_CUDA_ENTRY STV_DEFAULT"
_Z21mdp_generation_kernelPhP17curandStateXORWOWPK11ConstraintsPK15HyperparametersiS_PKhii:
.text._Z21mdp_generation_kernelPhP17curandStateXORWOWPK11ConstraintsPK15HyperparametersiS_PKhii:
        /* <DEDUP_REMOVED lines=8> */
[----:B------:R-:W0:Y:S01]  /*0080*/  LDC.64 R4, c[0x0][0x390] ;  /* 0x0000e400ff047b82 */ /* 0x000e220000000a00 */
[----:B------:R-:W0:Y:S01]  /*0090*/  LDCU.64 UR6, c[0x0][0x358] ;  /* 0x00006b00ff0677ac */ /* 0x000e220008000a00 */
[----:B------:R-:W1:Y:S06]  /*00a0*/  LDCU.64 UR4, c[0x0][0x380] ;  /* 0x00007000ff0477ac */ /* 0x000e6c0008000a00 */
[----:B------:R-:W2:Y:S01]  /*00b0*/  LDC.64 R24, c[0x0][0x388] ;  /* 0x0000e200ff187b82 */ /* 0x000ea20000000a00 */
[----:B0-----:R-:W3:Y:S01]  /*00c0*/  LDG.E R5, desc[UR6][R4.64] ;  /* 0x0000000604057981 */ /* 0x001ee2000c1e1900 */
[----:B--2---:R-:W-:-:S05]  /*00d0*/  IMAD.WIDE R24, R2, 0x30, R24 ;  /* 0x0000003002187825 */ /* 0x004fca00078e0218 */
[----:B------:R0:W5:Y:S04]  /*00e0*/  LDG.E R3, desc[UR6][R24.64+0x20] ;  /* 0x0000200618037981 */ /* 0x000168000c1e1900 */
[----:B------:R0:W5:Y:S04]  /*00f0*/  LDG.E.64 R22, desc[UR6][R24.64+0x28] ;  /* 0x0000280618167981 */ /* 0x000168000c1e1b00 */
[----:B------:R0:W5:Y:S04]  /*0100*/  LDG.E.64 R20, desc[UR6][R24.64] ;  /* 0x0000000618147981 */ /* 0x000168000c1e1b00 */
[----:B------:R0:W5:Y:S04]  /*0110*/  LDG.E.64 R28, desc[UR6][R24.64+0x8] ;  /* 0x00000806181c7981 */ /* 0x000168000c1e1b00 */
[----:B------:R0:W5:Y:S04]  /*0120*/  LDG.E.64 R18, desc[UR6][R24.64+0x10] ;  /* 0x0000100618127981 */ /* 0x000168000c1e1b00 */
[----:B------:R0:W5:Y:S01]  /*0130*/  LDG.E.64 R26, desc[UR6][R24.64+0x18] ;  /* 0x00001806181a7981 */ /* 0x000162000c1e1b00 */
[----:B------:R-:W-:-:S02]  /*0140*/  PLOP3.LUT P0, PT, PT, PT, PT, 0x80, 0x8 ;  /* 0x000000000008781c */ /* 0x000fc40003f0f070 */
[----:B---3--:R-:W-:Y:S01]  /*0150*/  ISETP.GE.AND P1, PT, R5, 0x1, PT ;  /* 0x000000010500780c */ /* 0x008fe20003f26270 */
[----:B------:R-:W-:-:S05]  /*0160*/  IMAD R0, R2, R5, RZ ;  /* 0x0000000502007224 */ /* 0x000fca00078e02ff */
[----:B-1----:R-:W-:-:S04]  /*0170*/  IADD3 R4, P2, PT, R0, UR4, RZ ;  /* 0x0000000400047c10 */ /* 0x002fc8000ff5e0ff */
[----:B------:R-:W-:-:S03]  /*0180*/  LEA.HI.X.SX32 R5, R0, UR5, 0x1, P2 ;  /* 0x0000000500057c11 */ /* 0x000fc600090f0eff */
[----:B0-----:R-:W-:Y:S06]  /*0190*/  @!P1 BRA `(.L_x_1) ;  /* 0x00000030003c9947 */ /* 0x001fec0003800000 */
[----:B------:R-:W0:Y:S01]  /*01a0*/  LDC.64 R10, c[0x0][0x3b0] ;  /* 0x0000ec00ff0a7b82 */ /* 0x000e220000000a00 */
[----:B------:R-:W-:Y:S01]  /*01b0*/  HFMA2 R32, -RZ, RZ, 0, 5.9604644775390625e-08 ;  /* 0x00000001ff207431 */ /* 0x000fe200000001ff */
[----:B------:R-:W-:Y:S01]  /*01c0*/  BSSY.RECONVERGENT B0, `(.L_x_1) ;  /* 0x000030c000007945 */ /* 0x000fe20003800200 */
[----:B-----5:R-:W-:Y:S01]  /*01d0*/  IMAD.MOV.U32 R6, RZ, RZ, R29 ;  /* 0x000000ffff067224 */ /* 0x020fe200078e001d */
[----:B------:R-:W-:Y:S01]  /*01e0*/  PRMT R12, RZ, 0x7610, R12 ;  /* 0x00007610ff0c7816 */ /* 0x000fe2000000000c */
[----:B------:R-:W-:Y:S01]  /*01f0*/  IMAD.MOV.U32 R7, RZ, RZ, R28 ;  /* 0x000000ffff077224 */ /* 0x000fe200078e001c */
[----:B------:R-:W-:Y:S02]  /*0200*/  PRMT R13, RZ, 0x7610, R13 ;  /* 0x00007610ff0d7816 */ /* 0x000fe4000000000d */
[----:B------:R-:W1:Y:S01]  /*0210*/  LDC.64 R8, c[0x0][0x3b8] ;  /* 0x0000ee00ff087b82 */ /* 0x000e620000000a00 */
[----:B0-----:R-:W-:Y:S01]  /*0220*/  ISETP.EQ.U32.AND P1, PT, R10, RZ, PT ;  /* 0x000000ff0a00720c */ /* 0x001fe20003f22070 */
[----:B------:R-:W-:Y:S01]  /*0230*/  IMAD.MOV.U32 R10, RZ, RZ, R21 ;  /* 0x000000ffff0a7224 */ /* 0x000fe200078e0015 */
[----:B-1----:R-:W-:Y:S01]  /*0240*/  ISETP.GE.AND P0, PT, R8, 0x1, PT ;  /* 0x000000010800780c */ /* 0x002fe20003f06270 */
[----:B------:R-:W-:-:S02]  /*0250*/  VIADD R8, R9, 0xffffffff ;  /* 0xffffffff09087836 */ /* 0x000fc40000000000 */
[----:B------:R-:W-:Y:S01]  /*0260*/  IMAD.MOV.U32 R9, RZ, RZ, R18 ;  /* 0x000000ffff097224 */ /* 0x000fe200078e0012 */
[----:B------:R-:W-:Y:S01]  /*0270*/  ISETP.EQ.OR.EX P0, PT, R11, RZ, !P0, P1 ;  /* 0x000000ff0b00720c */ /* 0x000fe20004702710 */
[----:B------:R-:W-:-:S03]  /*0280*/  IMAD.MOV.U32 R11, RZ, RZ, RZ ;  /* 0x000000ffff0b7224 */ /* 0x000fc600078e00ff */
[----:B------:R-:W-:-:S09]  /*0290*/  P2R R14, PR, RZ, 0x1 ;  /* 0x00000001ff0e7803 */ /* 0x000fd20000000000 */
.L_x_67:
[----:B------:R-:W0:Y:S01]  /*02a0*/  LDC.64 R28, c[0x0][0x390] ;  /* 0x0000e400ff1c7b82 */ /* 0x000e220000000a00 */
[----:B------:R-:W1:Y:S01]  /*02b0*/  LDCU UR4, c[0x0][0x3bc] ;  /* 0x00007780ff0477ac */ /* 0x000e620008000800 */
[----:B------:R-:W-:Y:S01]  /*02c0*/  ISETP.NE.AND P1, PT, R14, RZ, PT ;  /* 0x000000ff0e00720c */ /* 0x000fe20003f25270 */
[----:B0-----:R0:W5:Y:S01]  /*02d0*/  LDG.E R33, desc[UR6][R28.64+0x18] ;  /* 0x000018061c217981 */ /* 0x001162000c1e1900 */
[----:B------:R-:W-:Y:S01]  /*02e0*/  IMAD.MOV.U32 R21, RZ, RZ, R10 ;  /* 0x000000ffff157224 */ /* 0x000fe200078e000a */
[C---:B------:R-:W-:Y:S01]  /*02f0*/  IADD3 R18, P0, PT, R11.reuse, R4, RZ ;  /* 0x000000040b127210 */ /* 0x040fe20007f1e0ff */
[----:B------:R-:W-:Y:S01]  /*0300*/  VIADD R0, R11, 0x1 ;  /* 0x000000010b007836 */ /* 0x000fe20000000000 */
[----:B------:R-:W-:Y:S01]  /*0310*/  MOV R15, R11 ;  /* 0x0000000b000f7202 */ /* 0x000fe20000000f00 */
[----:B------:R-:W-:Y:S02]  /*0320*/  IMAD.MOV.U32 R10, RZ, RZ, R7 ;  /* 0x000000ffff0a7224 */ /* 0x000fe400078e0007 */
[----:B------:R-:W-:Y:S01]  /*0330*/  IMAD.MOV.U32 R7, RZ, RZ, R6 ;  /* 0x000000ffff077224 */ /* 0x000fe200078e0006 */
[----:B-1----:R-:W-:Y:S01]  /*0340*/  ISETP.LT.OR P1, PT, R0, UR4, P1 ;  /* 0x0000000400007c0c */ /* 0x002fe20008f21670 */
[----:B------:R-:W-:-:S02]  /*0350*/  IMAD.MOV.U32 R6, RZ, RZ, R9 ;  /* 0x000000ffff067224 */ /* 0x000fc400078e0009 */
[----:B------:R-:W-:Y:S01]  /*0360*/  IMAD.MOV.U32 R9, RZ, RZ, R19 ;  /* 0x000000ffff097224 */ /* 0x000fe200078e0013 */
[----:B------:R-:W-:Y:S01]  /*0370*/  LEA.HI.X.SX32 R19, R11, R5, 0x1, P0 ;  /* 0x000000050b137211 */ /* 0x000fe200000f0eff */
[----:B------:R-:W-:Y:S02]  /*0380*/  IMAD.MOV.U32 R34, RZ, RZ, RZ ;  /* 0x000000ffff227224 */ /* 0x000fe400078e00ff */
[----:B------:R-:W-:Y:S02]  /*0390*/  VIADD R35, R0, -UR4 ;  /* 0x8000000400237c36 */ /* 0x000fe40008000000 */
[----:B0-----:R-:W-:-:S07]  /*03a0*/  IMAD.MOV.U32 R11, RZ, RZ, R0 ;  /* 0x000000ffff0b7224 */ /* 0x001fce00078e0000 */
.L_x_49:
[----:B------:R-:W-:Y:S01]  /*03b0*/  ISETP.NE.AND P2, PT, R15, RZ, PT ;  /* 0x000000ff0f00720c */ /* 0x000fe20003f45270 */
[----:B------:R-:W-:Y:S01]  /*03c0*/  BSSY.RECONVERGENT B1, `(.L_x_2) ;  /* 0x0000022000017945 */ /* 0x000fe20003800200 */
[----:B------:R-:W-:-:S11]  /*03d0*/  IMAD.MOV.U32 R0, RZ, RZ, 0x1 ;  /* 0x00000001ff007424 */ /* 0x000fd600078e00ff */
[----:B0-----:R-:W-:Y:S05]  /*03e0*/  @!P2 BRA `(.L_x_3) ;  /* 0x00000000007ca947 */ /* 0x001fea0003800000 */
[----:B------:R-:W-:-:S04]  /*03f0*/  IADD3 R28, P0, PT, R15, R4, RZ ;  /* 0x000000040f1c7210 */ /* 0x000fc80007f1e0ff */
[----:B------:R-:W-:-:S06]  /*0400*/  LEA.HI.X.SX32 R29, R15, R5, 0x1, P0 ;  /* 0x000000050f1d7211 */ /* 0x000fcc00000f0eff */
[----:B------:R-:W2:Y:S01]  /*0410*/  LDG.E.U8 R29, desc[UR6][R28.64+-0x1] ;  /* 0xffffff061c1d7981 */ /* 0x000ea2000c1e1100 */
[----:B------:R-:W-:Y:S01]  /*0420*/  IMAD.MOV.U32 R0, RZ, RZ, 0x1 ;  /* 0x00000001ff007424 */ /* 0x000fe200078e00ff */
[----:B--2---:R-:W-:-:S04]  /*0430*/  ISETP.NE.AND P0, PT, R34, R29, PT ;  /* 0x0000001d2200720c */ /* 0x004fc80003f05270 */
[----:B------:R-:W-:Y:S02]  /*0440*/  ISETP.EQ.OR P3, PT, R15, 0x1, P0 ;  /* 0x000000010f00780c */ /* 0x000fe40000762670 */
[----:B------:R-:W-:-:S11]  /*0450*/  SEL R0, R0, 0x2, P0 ;  /* 0x0000000200007807 */ /* 0x000fd60000000000 */
[----:B------:R-:W-:Y:S05]  /*0460*/  @P3 BRA `(.L_x_3) ;  /* 0x00000000005c3947 */ /* 0x000fea0003800000 */
[----:B------:R-:W-:-:S05]  /*0470*/  VIADD R29, R15, 0xfffffffe ;  /* 0xfffffffe0f1d7836 */ /* 0x000fca0000000000 */
[----:B------:R-:W-:-:S04]  /*0480*/  IADD3 R28, P0, PT, R29, R4, RZ ;  /* 0x000000041d1c7210 */ /* 0x000fc80007f1e0ff */
[----:B------:R-:W-:-:S06]  /*0490*/  IADD3.X R29, PT, PT, RZ, R5, RZ, P0, !PT ;  /* 0x00000005ff1d7210 */ /* 0x000fcc00007fe4ff */
[----:B------:R-:W2:Y:S01]  /*04a0*/  LDG.E.U8 R29, desc[UR6][R28.64] ;  /* 0x000000061c1d7981 */ /* 0x000ea2000c1e1100 */
[----:B------:R-:W-:Y:S01]  /*04b0*/  IMAD.MOV.U32 R36, RZ, RZ, RZ ;  /* 0x000000ffff247224 */ /* 0x000fe200078e00ff */
[----:B--2---:R-:W-:-:S13]  /*04c0*/  ISETP.NE.AND P0, PT, R34, R29, PT ;  /* 0x0000001d2200720c */ /* 0x004fda0003f05270 */
[----:B------:R-:W-:Y:S05]  /*04d0*/  @P0 BRA `(.L_x_4) ;  /* 0x00000000003c0947 */ /* 0x000fea0003800000 */
[----:B------:R-:W-:Y:S02]  /*04e0*/  IMAD.MOV R0, RZ, RZ, -R32 ;  /* 0x000000ffff007224 */ /* 0x000fe400078e0a20 */
[----:B------:R-:W-:-:S07]  /*04f0*/  IMAD.MOV.U32 R37, RZ, RZ, R15 ;  /* 0x000000ffff257224 */ /* 0x000fce00078e000f */
.L_x_5:
[----:B------:R-:W-:Y:S02]  /*0500*/  VIADD R38, R0, 0x1 ;  /* 0x0000000100267836 */ /* 0x000fe40000000000 */
[----:B------:R-:W-:-:S03]  /*0510*/  IMAD.MOV.U32 R0, RZ, RZ, R32 ;  /* 0x000000ffff007224 */ /* 0x000fc600078e0020 */
[----:B------:R-:W-:-:S13]  /*0520*/  ISETP.NE.AND P0, PT, R38, -0x2, PT ;  /* 0xfffffffe2600780c */ /* 0x000fda0003f05270 */
[----:B------:R-:W-:Y:S05]  /*0530*/  @!P0 BRA `(.L_x_3) ;  /* 0x0000000000288947 */ /* 0x000fea0003800000 */
[----:B------:R-:W-:-:S05]  /*0540*/  IADD3 R37, PT, PT, R37, -0x1, RZ ;  /* 0xffffffff25257810 */ /* 0x000fca0007ffe0ff */
[----:B------:R-:W-:-:S05]  /*0550*/  VIADD R29, R37, 0xfffffffe ;  /* 0xfffffffe251d7836 */ /* 0x000fca0000000000 */
[----:B------:R-:W-:-:S05]  /*0560*/  IADD3 R28, P0, PT, R29, R4, RZ ;  /* 0x000000041d1c7210 */ /* 0x000fca0007f1e0ff */
[----:B------:R-:W-:-:S06]  /*0570*/  IMAD.X R29, RZ, RZ, R5, P0 ;  /* 0x000000ffff1d7224 */ /* 0x000fcc00000e0605 */
[----:B------:R-:W2:Y:S01]  /*0580*/  LDG.E.U8 R29, desc[UR6][R28.64] ;  /* 0x000000061c1d7981 */ /* 0x000ea2000c1e1100 */
[----:B------:R-:W-:Y:S02]  /*0590*/  VIADD R36, R36, 0x1 ;  /* 0x0000000124247836 */ /* 0x000fe40000000000 */
[----:B------:R-:W-:Y:S01]  /*05a0*/  IMAD.MOV.U32 R0, RZ, RZ, R38 ;  /* 0x000000ffff007224 */ /* 0x000fe200078e0026 */
[----:B--2---:R-:W-:-:S13]  /*05b0*/  ISETP.NE.AND P0, PT, R34, R29, PT ;  /* 0x0000001d2200720c */ /* 0x004fda0003f05270 */
[----:B------:R-:W-:Y:S05]  /*05c0*/  @!P0 BRA `(.L_x_5) ;  /* 0xfffffffc00cc8947 */ /* 0x000fea000383ffff */
.L_x_4:
[----:B------:R-:W-:-:S07]  /*05d0*/  VIADD R0, R36, 0x2 ;  /* 0x0000000224007836 */ /* 0x000fce0000000000 */
.L_x_3:
[----:B------:R-:W-:Y:S05]  /*05e0*/  BSYNC.RECONVERGENT B1 ;  /* 0x0000000000017941 */ /* 0x000fea0003800200 */
.L_x_2:
[----:B-----5:R-:W-:Y:S01]  /*05f0*/  ISETP.GT.AND P0, PT, R0, R33, PT ;  /* 0x000000210000720c */ /* 0x020fe20003f04270 */
[----:B------:R-:W-:-:S12]  /*0600*/  BSSY.RECONVERGENT B1, `(.L_x_6) ;  /* 0x0000216000017945 */ /* 0x000fd80003800200 */
[----:B------:R-:W-:Y:S05]  /*0610*/  @!P0 BRA `(.L_x_7) ;  /* 0x0000000000288947 */ /* 0x000fea0003800000 */
[----:B------:R-:W-:-:S04]  /*0620*/  SHF.L.U32 R0, R34, 0x2, RZ ;  /* 0x0000000222007819 */ /* 0x000fc800000006ff */
[C---:B------:R-:W-:Y:S02]  /*0630*/  ISETP.EQ.AND P0, PT, R0.reuse, RZ, PT ;  /* 0x000000ff0000720c */ /* 0x040fe40003f02270 */
[C---:B------:R-:W-:Y:S02]  /*0640*/  ISETP.EQ.AND P2, PT, R0.reuse, 0x4, PT ;  /* 0x000000040000780c */ /* 0x040fe40003f42270 */
[C---:B------:R-:W-:Y:S02]  /*0650*/  ISETP.EQ.AND P3, PT, R0.reuse, 0x8, PT ;  /* 0x000000080000780c */ /* 0x040fe40003f62270 */
[----:B------:R-:W-:-:S07]  /*0660*/  ISETP.EQ.AND P4, PT, R0, 0xc, PT ;  /* 0x0000000c0000780c */ /* 0x000fce0003f82270 */
[----:B------:R-:W-:Y:S02]  /*0670*/  @P0 IMAD.MOV.U32 R16, RZ, RZ, -0x800000 ;  /* 0xff800000ff100424 */ /* 0x000fe400078e00ff */
[----:B------:R-:W-:Y:S02]  /*0680*/  @P2 IMAD.MOV.U32 R17, RZ, RZ, -0x800000 ;  /* 0xff800000ff112424 */ /* 0x000fe400078e00ff */
[----:B------:R-:W-:Y:S02]  /*0690*/  @P3 IMAD.MOV.U32 R30, RZ, RZ, -0x800000 ;  /* 0xff800000ff1e3424 */ /* 0x000fe400078e00ff */
[----:B------:R-:W-:Y:S01]  /*06a0*/  @P4 IMAD.MOV.U32 R31, RZ, RZ, -0x800000 ;  /* 0xff800000ff1f4424 */ /* 0x000fe200078e00ff */
[----:B------:R-:W-:Y:S06]  /*06b0*/  BRA `(.L_x_8) ;  /* 0x0000002000287947 */ /* 0x000fec0003800000 */
.L_x_7:
[----:B------:R-:W-:Y:S01]  /*06c0*/  ISETP.GE.AND P0, PT, R0, R33, PT ;  /* 0x000000210000720c */ /* 0x000fe20003f06270 */
[----:B------:R-:W-:Y:S01]  /*06d0*/  BSSY.RECONVERGENT B2, `(.L_x_9) ;  /* 0x0000072000027945 */ /* 0x000fe20003800200 */
[----:B------:R-:W-:-:S11]  /*06e0*/  IMAD.MOV.U32 R36, RZ, RZ, RZ ;  /* 0x000000ffff247224 */ /* 0x000fd600078e00ff */
[----:B------:R-:W-:Y:S05]  /*06f0*/  @!P0 BRA `(.L_x_10) ;  /* 0x0000000400bc8947 */ /* 0x000fea0003800000 */
[----:B------:R-:W0:Y:S02]  /*0700*/  LDC.64 R28, c[0x0][0x398] ;  /* 0x0000e600ff1c7b82 */ /* 0x000e240000000a00 */
[----:B0-----:R0:W5:Y:S01]  /*0710*/  LDG.E R43, desc[UR6][R28.64] ;  /* 0x000000061c2b7981 */ /* 0x001162000c1e1900 */
[----:B------:R-:W-:Y:S01]  /*0720*/  I2FP.F32.S32 R45, R33 ;  /* 0x00000021002d7245 */ /* 0x000fe20000201400 */
[----:B------:R-:W-:Y:S01]  /*0730*/  BSSY.RECONVERGENT B3, `(.L_x_11) ;  /* 0x000000e000037945 */ /* 0x000fe20003800200 */
[----:B------:R-:W-:Y:S02]  /*0740*/  I2FP.F32.U32 R0, R0 ;  /* 0x0000000000007245 */ /* 0x000fe40000201000 */
[----:B------:R-:W1:Y:S08]  /*0750*/  MUFU.RCP R36, R45 ;  /* 0x0000002d00247308 */ /* 0x000e700000001000 */
[----:B------:R-:W2:Y:S01]  /*0760*/  FCHK P0, R0, R45 ;  /* 0x0000002d00007302 */ /* 0x000ea20000000000 */
[----:B-1----:R-:W-:-:S04]  /*0770*/  FFMA R37, -R45, R36, 1 ;  /* 0x3f8000002d257423 */ /* 0x002fc80000000124 */
[----:B------:R-:W-:-:S04]  /*0780*/  FFMA R37, R36, R37, R36 ;  /* 0x0000002524257223 */ /* 0x000fc80000000024 */
[----:B------:R-:W-:-:S04]  /*0790*/  FFMA R38, R0, R37, RZ ;  /* 0x0000002500267223 */ /* 0x000fc800000000ff */
[----:B------:R-:W-:-:S04]  /*07a0*/  FFMA R36, -R45, R38, R0 ;  /* 0x000000262d247223 */ /* 0x000fc80000000100 */
[----:B------:R-:W-:Y:S01]  /*07b0*/  FFMA R38, R37, R36, R38 ;  /* 0x0000002425267223 */ /* 0x000fe20000000026 */
[----:B------:R-:W-:Y:S01]  /*07c0*/  HFMA2 R36, -RZ, RZ, 1.875, 0 ;  /* 0x3f800000ff247431 */ /* 0x000fe200000001ff */
[----:B0-2---:R-:W-:Y:S06]  /*07d0*/  @!P0 BRA `(.L_x_12) ;  /* 0x00000000000c8947 */ /* 0x005fec0003800000 */
[----:B------:R-:W-:-:S07]  /*07e0*/  MOV R38, 0x800 ;  /* 0x0000080000267802 */ /* 0x000fce0000000f00 */
[----:B-----5:R-:W-:Y:S05]  /*07f0*/  CALL.REL.NOINC `($__internal_0_$__cuda_sm3x_div_rn_noftz_f32_slowpath) ;  /* 0x0000002800d47944 */ /* 0x020fea0003c00000 */
[----:B------:R-:W-:-:S07]  /*0800*/  IMAD.MOV.U32 R38, RZ, RZ, R0 ;  /* 0x000000ffff267224 */ /* 0x000fce00078e0000 */
.L_x_12:
[----:B------:R-:W-:Y:S05]  /*0810*/  BSYNC.RECONVERGENT B3 ;  /* 0x0000000000037941 */ /* 0x000fea0003800200 */
.L_x_11:
[C---:B-----5:R-:W-:Y:S01]  /*0820*/  FMUL R0, |R43|.reuse, 16777216 ;  /* 0x4b8000002b007820 */ /* 0x060fe20000400200 */
[----:B------:R-:W-:Y:S01]  /*0830*/  FSETP.GEU.AND P0, PT, |R43|, 1.175494350822287508e-38, PT ;  /* 0x008000002b00780b */ /* 0x000fe20003f0e200 */
[----:B------:R-:W-:Y:S03]  /*0840*/  BSSY.RECONVERGENT B3, `(.L_x_13) ;  /* 0x0000057000037945 */ /* 0x000fe60003800200 */
[----:B------:R-:W-:-:S05]  /*0850*/  FSEL R0, R0, |R43|, !P0 ;  /* 0x4000002b00007208 */ /* 0x000fca0004000000 */
[----:B------:R-:W-:-:S05]  /*0860*/  VIADD R28, R0, 0xc0cafb0d ;  /* 0xc0cafb0d001c7836 */ /* 0x000fca0000000000 */
[----:B------:R-:W-:-:S04]  /*0870*/  LOP3.LUT R29, R28, 0xff800000, RZ, 0xc0, !PT ;  /* 0xff8000001c1d7812 */ /* 0x000fc800078ec0ff */
[----:B------:R-:W-:Y:S01]  /*0880*/  I2FP.F32.S32 R40, R29 ;  /* 0x0000001d00287245 */ /* 0x000fe20000201400 */
[----:B------:R-:W-:Y:S01]  /*0890*/  IMAD.IADD R28, R0, 0x1, -R29 ;  /* 0x00000001001c7824 */ /* 0x000fe200078e0a1d */
[----:B------:R-:W-:-:S03]  /*08a0*/  FSEL R29, RZ, -24, P0 ;  /* 0xc1c00000ff1d7808 */ /* 0x000fc60000000000 */
[C---:B------:R-:W-:Y:S01]  /*08b0*/  FADD R0, R28.reuse, 1 ;  /* 0x3f8000001c007421 */ /* 0x040fe20000000000 */
[----:B------:R-:W-:Y:S01]  /*08c0*/  FADD R37, R28, -1 ;  /* 0xbf8000001c257421 */ /* 0x000fe20000000000 */
[----:B------:R-:W-:Y:S01]  /*08d0*/  FFMA R29, R40, 1.1920928955078125e-07, R29 ;  /* 0x34000000281d7823 */ /* 0x000fe2000000001d */
[----:B------:R-:W-:Y:S02]  /*08e0*/  IMAD.MOV.U32 R40, RZ, RZ, 0x3a2c32e4 ;  /* 0x3a2c32e4ff287424 */ /* 0x000fe400078e00ff */
[----:B------:R-:W-:Y:S01]  /*08f0*/  FADD R39, R37, R37 ;  /* 0x0000002525277221 */ /* 0x000fe20000000000 */
[----:B------:R-:W0:Y:S03]  /*0900*/  MUFU.RCP R0, R0 ;  /* 0x0000000000007308 */ /* 0x000e260000001000 */
[----:B0-----:R-:W-:-:S04]  /*0910*/  FMUL R28, R0, R39 ;  /* 0x00000027001c7220 */ /* 0x001fc80000400000 */
[----:B------:R-:W-:-:S04]  /*0920*/  FADD R39, R37, -R28 ;  /* 0x8000001c25277221 */ /* 0x000fc80000000000 */
[----:B------:R-:W-:-:S04]  /*0930*/  FADD R42, R39, R39 ;  /* 0x00000027272a7221 */ /* 0x000fc80000000000 */
[-C--:B------:R-:W-:Y:S01]  /*0940*/  FFMA R39, R37, -R28.reuse, R42 ;  /* 0x8000001c25277223 */ /* 0x080fe2000000002a */
[----:B------:R-:W-:-:S03]  /*0950*/  FMUL R37, R28, R28 ;  /* 0x0000001c1c257220 */ /* 0x000fc60000400000 */
[----:B------:R-:W-:Y:S01]  /*0960*/  FMUL R39, R0, R39 ;  /* 0x0000002700277220 */ /* 0x000fe20000400000 */
[----:B------:R-:W-:Y:S01]  /*0970*/  FFMA R0, R28, 1.4426950216293334961, R29 ;  /* 0x3fb8aa3b1c007823 */ /* 0x000fe2000000001d */
[----:B------:R-:W-:-:S03]  /*0980*/  FFMA R40, R37, R40, 0.0032181653659790754318 ;  /* 0x3b52e7db25287423 */ /* 0x000fc60000000028 */
[----:B------:R-:W-:Y:S01]  /*0990*/  FADD R29, R29, -R0 ;  /* 0x800000001d1d7221 */ /* 0x000fe20000000000 */
[----:B------:R-:W-:-:S03]  /*09a0*/  FFMA R40, R37, R40, 0.018033718690276145935 ;  /* 0x3c93bb7325287423 */ /* 0x000fc60000000028 */
[----:B------:R-:W-:Y:S01]  /*09b0*/  FFMA R42, R28, 1.4426950216293334961, R29 ;  /* 0x3fb8aa3b1c2a7823 */ /* 0x000fe2000000001d */
[----:B------:R-:W-:-:S03]  /*09c0*/  FFMA R40, R37, R40, 0.12022458761930465698 ;  /* 0x3df6384f25287423 */ /* 0x000fc60000000028 */
[----:B------:R-:W-:Y:S01]  /*09d0*/  FFMA R29, R39, 1.4426950216293334961, R42 ;  /* 0x3fb8aa3b271d7823 */ /* 0x000fe2000000002a */
[----:B------:R-:W-:-:S03]  /*09e0*/  FMUL R37, R37, R40 ;  /* 0x0000002825257220 */ /* 0x000fc60000400000 */
[----:B------:R-:W-:Y:S01]  /*09f0*/  FFMA R40, R28, 1.9251366722983220825e-08, R29 ;  /* 0x32a55e341c287823 */ /* 0x000fe2000000001d */
[----:B------:R-:W-:-:S04]  /*0a00*/  FMUL R29, R37, 3 ;  /* 0x40400000251d7820 */ /* 0x000fc80000400000 */
[----:B------:R-:W-:-:S04]  /*0a10*/  FFMA R40, R39, R29, R40 ;  /* 0x0000001d27287223 */ /* 0x000fc80000000028 */
[----:B------:R-:W-:Y:S01]  /*0a20*/  FFMA R37, R28, R37, R40 ;  /* 0x000000251c257223 */ /* 0x000fe20000000028 */
[----:B------:R-:W-:-:S03]  /*0a30*/  IMAD.MOV.U32 R40, RZ, RZ, 0x391fcb8e ;  /* 0x391fcb8eff287424 */ /* 0x000fc600078e00ff */
[----:B------:R-:W-:-:S04]  /*0a40*/  FADD R39, R0, R37 ;  /* 0x0000002500277221 */ /* 0x000fc80000000000 */
[----:B------:R-:W-:Y:S01]  /*0a50*/  FMUL R29, R39, R38 ;  /* 0x00000026271d7220 */ /* 0x000fe20000400000 */
[----:B------:R-:W-:-:S03]  /*0a60*/  FADD R0, -R0, R39 ;  /* 0x0000002700007221 */ /* 0x000fc60000000100 */
[----:B------:R-:W0:Y:S01]  /*0a70*/  FRND R28, R29 ;  /* 0x0000001d001c7307 */ /* 0x000e220000201000 */
[----:B------:R-:W-:Y:S01]  /*0a80*/  FADD R37, R37, -R0 ;  /* 0x8000000025257221 */ /* 0x000fe20000000000 */
[-C--:B------:R-:W-:Y:S01]  /*0a90*/  FFMA R0, R39, R38.reuse, -R29 ;  /* 0x0000002627007223 */ /* 0x080fe2000000081d */
[C---:B------:R-:W-:Y:S02]  /*0aa0*/  FSETP.GT.AND P3, PT, |R29|.reuse, 152, PT ;  /* 0x431800001d00780b */ /* 0x040fe40003f64200 */
[----:B------:R-:W-:Y:S01]  /*0ab0*/  FSETP.GEU.AND P4, PT, R29, RZ, PT ;  /* 0x000000ff1d00720b */ /* 0x000fe20003f8e000 */
[----:B------:R-:W-:Y:S01]  /*0ac0*/  FFMA R37, R37, R38, R0 ;  /* 0x0000002625257223 */ /* 0x000fe20000000000 */
[----:B0-----:R-:W-:Y:S01]  /*0ad0*/  FADD R0, R29, -R28 ;  /* 0x8000001c1d007221 */ /* 0x001fe20000000000 */
[----:B------:R-:W-:Y:S01]  /*0ae0*/  FSETP.GT.AND P0, PT, R28, RZ, PT ;  /* 0x000000ff1c00720b */ /* 0x000fe20003f04000 */
[----:B------:R-:W-:Y:S02]  /*0af0*/  FMUL R28, R38, 0.5 ;  /* 0x3f000000261c7820 */ /* 0x000fe40000400000 */
[----:B------:R-:W-:-:S04]  /*0b00*/  FADD R37, R37, R0 ;  /* 0x0000000025257221 */ /* 0x000fc80000000000 */
[C---:B------:R-:W-:Y:S01]  /*0b10*/  FFMA R0, R37.reuse, R40, 0.0013391353422775864601 ;  /* 0x3aaf85ed25007423 */ /* 0x040fe20000000028 */
[----:B------:R-:W0:Y:S03]  /*0b20*/  FRND.TRUNC R28, R28 ;  /* 0x0000001c001c7307 */ /* 0x000e26000020d000 */
[----:B------:R-:W-:-:S04]  /*0b30*/  FFMA R0, R37, R0, 0.0096188392490148544312 ;  /* 0x3c1d985625007423 */ /* 0x000fc80000000000 */
[----:B------:R-:W-:-:S04]  /*0b40*/  FFMA R0, R37, R0, 0.055503588169813156128 ;  /* 0x3d6357bb25007423 */ /* 0x000fc80000000000 */
[C---:B------:R-:W-:Y:S02]  /*0b50*/  FFMA R40, R37.reuse, R0, 0.24022644758224487305 ;  /* 0x3e75fdec25287423 */ /* 0x040fe40000000000 */
[----:B------:R0:W1:Y:S02]  /*0b60*/  F2I.NTZ R0, R29 ;  /* 0x0000001d00007305 */ /* 0x0000640000203100 */
[----:B------:R-:W-:-:S04]  /*0b70*/  FFMA R40, R37, R40, 0.69314718246459960938 ;  /* 0x3f31721825287423 */ /* 0x000fc80000000028 */
[----:B------:R-:W-:Y:S01]  /*0b80*/  FFMA R40, R37, R40, 1 ;  /* 0x3f80000025287423 */ /* 0x000fe20000000028 */
[----:B------:R-:W-:Y:S02]  /*0b90*/  SEL R37, RZ, 0x83000000, P0 ;  /* 0x83000000ff257807 */ /* 0x000fe40000000000 */
[----:B------:R-:W-:Y:S01]  /*0ba0*/  FSETP.NEU.AND P0, PT, R38, RZ, PT ;  /* 0x000000ff2600720b */ /* 0x000fe20003f0d000 */
[----:B0-----:R-:W-:Y:S01]  /*0bb0*/  FADD R29, R28, R28 ;  /* 0x0000001c1c1d7221 */ /* 0x001fe20000000000 */
[----:B------:R-:W-:Y:S02]  /*0bc0*/  IADD3 R39, PT, PT, R37, 0x7f000000, RZ ;  /* 0x7f00000025277810 */ /* 0x000fe40007ffe0ff */
[----:B------:R-:W-:Y:S01]  /*0bd0*/  FSETP.EQ.OR P0, PT, R43, 1, !P0 ;  /* 0x3f8000002b00780b */ /* 0x000fe20004702400 */
[----:B-1----:R-:W-:Y:S02]  /*0be0*/  IMAD R0, R0, 0x800000, -R37 ;  /* 0x0080000000007824 */ /* 0x002fe400078e0a25 */
[----:B------:R-:W-:-:S04]  /*0bf0*/  FMUL R39, R40, R39 ;  /* 0x0000002728277220 */ /* 0x000fc80000400000 */
[----:B------:R-:W-:Y:S01]  /*0c00*/  FMUL R39, R39, R0 ;  /* 0x0000000027277220 */ /* 0x000fe20000400000 */
[----:B------:R-:W-:-:S05]  /*0c10*/  @P3 FSEL R39, RZ, +INF , !P4 ;  /* 0x7f800000ff273808 */ /* 0x000fca0006000000 */
[----:B------:R-:W-:Y:S05]  /*0c20*/  @P0 BRA `(.L_x_14) ;  /* 0x0000000000600947 */ /* 0x000fea0003800000 */
[----:B------:R-:W-:-:S04]  /*0c30*/  FSETP.NAN.AND P0, PT, |R38|, |R38|, PT ;  /* 0x400000262600720b */ /* 0x000fc80003f08200 */
[----:B------:R-:W-:-:S13]  /*0c40*/  FSETP.NUM.AND P0, PT, |R43|, |R43|, !P0 ;  /* 0x4000002b2b00720b */ /* 0x000fda0004707200 */
[----:B------:R-:W-:Y:S01]  /*0c50*/  @!P0 FADD R36, R43, R38 ;  /* 0x000000262b248221 */ /* 0x000fe20000000000 */
[----:B------:R-:W-:Y:S06]  /*0c60*/  @!P0 BRA `(.L_x_14) ;  /* 0x0000000000508947 */ /* 0x000fec0003800000 */
[----:B------:R-:W-:Y:S01]  /*0c70*/  FSETP.NEU.AND P0, PT, |R43|, +INF , PT ;  /* 0x7f8000002b00780b */ /* 0x000fe20003f0d200 */
[----:B------:R-:W-:Y:S01]  /*0c80*/  FADD R0, -R29, R38 ;  /* 0x000000261d007221 */ /* 0x000fe20000000100 */
[----:B------:R-:W-:-:S13]  /*0c90*/  FSETP.NEU.AND P3, PT, R43, RZ, PT ;  /* 0x000000ff2b00720b */ /* 0x000fda0003f6d000 */
[----:B------:R-:W-:Y:S05]  /*0ca0*/  @P0 BRA P3, `(.L_x_15) ;  /* 0x0000000000180947 */ /* 0x000fea0001800000 */
[----:B------:R-:W-:Y:S01]  /*0cb0*/  FSETP.GEU.AND P3, PT, R38, RZ, PT ;  /* 0x000000ff2600720b */ /* 0x000fe20003f6e000 */
[----:B------:R-:W-:Y:S01]  /*0cc0*/  FADD R36, R43, R43 ;  /* 0x0000002b2b247221 */ /* 0x000fe20000000000 */
[----:B------:R-:W-:-:S11]  /*0cd0*/  FSETP.NEU.AND P0, PT, |R0|, 1, PT ;  /* 0x3f8000000000780b */ /* 0x000fd60003f0d200 */
[----:B------:R-:W-:-:S04]  /*0ce0*/  @!P3 LOP3.LUT R36, R36, 0x7f800000, RZ, 0x3c, !PT ;  /* 0x7f8000002424b812 */ /* 0x000fc800078e3cff */
[----:B------:R-:W-:Y:S01]  /*0cf0*/  @P0 LOP3.LUT R36, R36, 0x7fffffff, RZ, 0xc0, !PT ;  /* 0x7fffffff24240812 */ /* 0x000fe200078ec0ff */
[----:B------:R-:W-:Y:S06]  /*0d00*/  BRA `(.L_x_14) ;  /* 0x0000000000287947 */ /* 0x000fec0003800000 */
.L_x_15:
[----:B------:R-:W-:Y:S02]  /*0d10*/  FSETP.NEU.AND P0, PT, |R38|, +INF , PT ;  /* 0x7f8000002600780b */ /* 0x000fe40003f0d200 */
[----:B------:R-:W-:-:S13]  /*0d20*/  FSETP.EQ.AND P3, PT, R43, -1, PT ;  /* 0xbf8000002b00780b */ /* 0x000fda0003f62000 */
[----:B------:R-:W-:Y:S05]  /*0d30*/  @!P0 BRA P3, `(.L_x_14) ;  /* 0x00000000001c8947 */ /* 0x000fea0001800000 */
[----:B------:R-:W-:Y:S01]  /*0d40*/  FSETP.GEU.AND P3, PT, R43, RZ, PT ;  /* 0x000000ff2b00720b */ /* 0x000fe20003f6e000 */
[----:B------:R-:W-:-:S12]  /*0d50*/  IMAD.MOV.U32 R36, RZ, RZ, R39 ;  /* 0x000000ffff247224 */ /* 0x000fd800078e0027 */
[----:B------:R-:W0:Y:S01]  /*0d60*/  @!P3 FRND.FLOOR R29, R38 ;  /* 0x00000026001db307 */ /* 0x000e220000205000 */
[----:B------:R-:W-:-:S04]  /*0d70*/  @!P3 FSETP.NEU.AND P4, PT, |R0|, 1, PT ;  /* 0x3f8000000000b80b */ /* 0x000fc80003f8d200 */
[----:B------:R-:W-:Y:S02]  /*0d80*/  @!P3 FSEL R0, R39, -R39, P4 ;  /* 0x800000272700b208 */ /* 0x000fe40002000000 */
[----:B0-----:R-:W-:-:S04]  /*0d90*/  @!P3 FSETP.NEU.AND P0, PT, R38, R29, PT ;  /* 0x0000001d2600b20b */ /* 0x001fc80003f0d000 */
[----:B------:R-:W-:-:S09]  /*0da0*/  @!P3 FSEL R36, R0, +QNAN , !P0 ;  /* 0x7fffffff0024b808 */ /* 0x000fd20004000000 */
.L_x_14:
[----:B------:R-:W-:Y:S05]  /*0db0*/  BSYNC.RECONVERGENT B3 ;  /* 0x0000000000037941 */ /* 0x000fea0003800200 */
.L_x_13:
[----:B------:R-:W0:Y:S02]  /*0dc0*/  LDC.64 R28, c[0x0][0x398] ;  /* 0x0000e600ff1c7b82 */ /* 0x000e240000000a00 */
[----:B0-----:R-:W2:Y:S02]  /*0dd0*/  LDG.E R29, desc[UR6][R28.64+0x14] ;  /* 0x000014061c1d7981 */ /* 0x001ea4000c1e1900 */
[----:B--2---:R-:W-:-:S07]  /*0de0*/  FFMA R36, R29, -R36, RZ ;  /* 0x800000241d247223 */ /* 0x004fce00000000ff */
.L_x_10:
[----:B------:R-:W-:Y:S05]  /*0df0*/  BSYNC.RECONVERGENT B2 ;  /* 0x0000000000027941 */ /* 0x000fea0003800200 */
.L_x_9:
[----:B------:R-:W-:Y:S01]  /*0e00*/  BSSY.RECONVERGENT B2, `(.L_x_16) ;  /* 0x00000d1000027945 */ /* 0x000fe20003800200 */
[----:B------:R-:W-:-:S03]  /*0e10*/  IMAD.MOV.U32 R37, RZ, RZ, RZ ;  /* 0x000000ffff257224 */ /* 0x000fc600078e00ff */
[----:B------:R-:W-:Y:S05]  /*0e20*/  @!P2 BRA `(.L_x_17) ;  /* 0x0000000c0038a947 */ /* 0x000fea0003800000 */
[----:B------:R-:W-:Y:S01]  /*0e30*/  ISETP.GE.U32.AND P0, PT, R15, 0x10, PT ;  /* 0x000000100f00780c */ /* 0x000fe20003f06070 */
[----:B------:R-:W-:Y:S01]  /*0e40*/  BSSY.RECONVERGENT B3, `(.L_x_18) ;  /* 0x000005f000037945 */ /* 0x000fe20003800200 */
[----:B------:R-:W-:Y:S02]  /*0e50*/  IMAD.MOV.U32 R39, RZ, RZ, RZ ;  /* 0x000000ffff277224 */ /* 0x000fe400078e00ff */
[----:B------:R-:W-:-:S09]  /*0e60*/  IMAD.MOV.U32 R37, RZ, RZ, RZ ;  /* 0x000000ffff257224 */ /* 0x000fd200078e00ff */
[----:B------:R-:W-:Y:S05]  /*0e70*/  @!P0 BRA `(.L_x_19) ;  /* 0x00000004006c8947 */ /* 0x000fea0003800000 */
[----:B------:R-:W-:Y:S01]  /*0e80*/  HFMA2 R39, -RZ, RZ, 0, 0 ;  /* 0x00000000ff277431 */ /* 0x000fe200000001ff */
[----:B------:R-:W-:Y:S01]  /*0e90*/  BSSY.RECONVERGENT B4, `(.L_x_20) ;  /* 0x0000058000047945 */ /* 0x000fe20003800200 */
[----:B------:R-:W-:-:S07]  /*0ea0*/  IMAD.MOV.U32 R37, RZ, RZ, RZ ;  /* 0x000000ffff257224 */ /* 0x000fce00078e00ff */
.L_x_21:
[----:B------:R-:W-:-:S05]  /*0eb0*/  IADD3 R28, P0, PT, R39, R4, RZ ;  /* 0x00000004271c7210 */ /* 0x000fca0007f1e0ff */
[----:B------:R-:W-:-:S05]  /*0ec0*/  IMAD.X R29, RZ, RZ, R5, P0 ;  /* 0x000000ffff1d7224 */ /* 0x000fca00000e0605 */
[----:B------:R-:W2:Y:S04]  /*0ed0*/  LDG.E.U8 R0, desc[UR6][R28.64] ;  /* 0x000000061c007981 */ /* 0x000ea8000c1e1100 */
[----:B------:R-:W3:Y:S04]  /*0ee0*/  LDG.E.U8 R40, desc[UR6][R28.64+0x1] ;  /* 0x000001061c287981 */ /* 0x000ee8000c1e1100 */
[----:B------:R-:W4:Y:S04]  /*0ef0*/  LDG.E.U8 R38, desc[UR6][R28.64+0x2] ;  /* 0x000002061c267981 */ /* 0x000f28000c1e1100 */
[----:B------:R-:W5:Y:S04]  /*0f00*/  LDG.E.U8 R42, desc[UR6][R28.64+0x3] ;  /* 0x000003061c2a7981 */ /* 0x000f68000c1e1100 */
[----:B------:R-:W5:Y:S04]  /*0f10*/  LDG.E.U8 R41, desc[UR6][R28.64+0x4] ;  /* 0x000004061c297981 */ /* 0x000f68000c1e1100 */
[----:B------:R-:W5:Y:S01]  /*0f20*/  LDG.E.U8 R44, desc[UR6][R28.64+0xf] ;  /* 0x00000f061c2c7981 */ /* 0x000f62000c1e1100 */
[----:B--2---:R-:W-:-:S04]  /*0f30*/  LOP3.LUT R0, R0, 0xfe, RZ, 0xc0, !PT ;  /* 0x000000fe00007812 */ /* 0x004fc800078ec0ff */
[----:B------:R-:W-:Y:S02]  /*0f40*/  ISETP.NE.AND P0, PT, R0, 0x2, PT ;  /* 0x000000020000780c */ /* 0x000fe40003f05270 */
[----:B---3--:R-:W-:Y:S02]  /*0f50*/  LOP3.LUT R0, R40, 0xfe, RZ, 0xc0, !PT ;  /* 0x000000fe28007812 */ /* 0x008fe400078ec0ff */
[----:B------:R-:W2:Y:S02]  /*0f60*/  LDG.E.U8 R40, desc[UR6][R28.64+0x5] ;  /* 0x000005061c287981 */ /* 0x000ea4000c1e1100 */
[----:B------:R-:W-:Y:S01]  /*0f70*/  ISETP.NE.AND P3, PT, R0, 0x2, PT ;  /* 0x000000020000780c */ /* 0x000fe20003f65270 */
[----:B------:R-:W-:-:S06]  /*0f80*/  VIADD R0, R37, 0x1 ;  /* 0x0000000125007836 */ /* 0x000fcc0000000000 */
[----:B------:R-:W-:Y:S02]  /*0f90*/  @P0 IMAD.MOV R0, RZ, RZ, R37 ;  /* 0x000000ffff000224 */ /* 0x000fe400078e0225 */
[----:B------:R-:W3:Y:S02]  /*0fa0*/  LDG.E.U8 R37, desc[UR6][R28.64+0x6] ;  /* 0x000006061c257981 */ /* 0x000ee4000c1e1100 */
[C---:B------:R-:W-:Y:S02]  /*0fb0*/  VIADD R43, R0.reuse, 0x1 ;  /* 0x00000001002b7836 */ /* 0x040fe40000000000 */
[----:B------:R-:W-:Y:S02]  /*0fc0*/  @P3 IADD3 R43, PT, PT, R0, RZ, RZ ;  /* 0x000000ff002b3210 */ /* 0x000fe40007ffe0ff */
[----:B------:R-:W3:Y:S01]  /*0fd0*/  LDG.E.U8 R0, desc[UR6][R28.64+0x7] ;  /* 0x000007061c007981 */ /* 0x000ee2000c1e1100 */
[----:B----4-:R-:W-:-:S04]  /*0fe0*/  LOP3.LUT R38, R38, 0xfe, RZ, 0xc0, !PT ;  /* 0x000000fe26267812 */ /* 0x010fc800078ec0ff */
[----:B------:R-:W-:Y:S02]  /*0ff0*/  ISETP.NE.AND P0, PT, R38, 0x2, PT ;  /* 0x000000022600780c */ /* 0x000fe40003f05270 */
[----:B------:R-:W4:Y:S01]  /*1000*/  LDG.E.U8 R38, desc[UR6][R28.64+0x8] ;  /* 0x000008061c267981 */ /* 0x000f22000c1e1100 */
[----:B-----5:R-:W-:Y:S02]  /*1010*/  LOP3.LUT R42, R42, 0xfe, RZ, 0xc0, !PT ;  /* 0x000000fe2a2a7812 */ /* 0x020fe400078ec0ff */
[----:B------:R-:W-:Y:S02]  /*1020*/  LOP3.LUT R41, R41, 0xfe, RZ, 0xc0, !PT ;  /* 0x000000fe29297812 */ /* 0x000fe400078ec0ff */
[----:B------:R-:W-:Y:S01]  /*1030*/  ISETP.NE.AND P3, PT, R42, 0x2, PT ;  /* 0x000000022a00780c */ /* 0x000fe20003f65270 */
[----:B------:R-:W-:-:S05]  /*1040*/  VIADD R42, R43, 0x1 ;  /* 0x000000012b2a7836 */ /* 0x000fca0000000000 */
[----:B------:R-:W-:Y:S01]  /*1050*/  @P0 IMAD.MOV R42, RZ, RZ, R43 ;  /* 0x000000ffff2a0224 */ /* 0x000fe200078e022b */
[----:B------:R-:W-:-:S03]  /*1060*/  ISETP.NE.AND P0, PT, R41, 0x2, PT ;  /* 0x000000022900780c */ /* 0x000fc60003f05270 */
[----:B------:R-:W-:-:S03]  /*1070*/  VIADD R41, R42, 0x1 ;  /* 0x000000012a297836 */ /* 0x000fc60000000000 */
[----:B------:R-:W-:-:S04]  /*1080*/  @P3 IMAD.MOV R41, RZ, RZ, R42 ;  /* 0x000000ffff293224 */ /* 0x000fc800078e022a */
[----:B------:R-:W-:-:S03]  /*1090*/  VIADD R42, R41, 0x1 ;  /* 0x00000001292a7836 */ /* 0x000fc60000000000 */
[----:B------:R-:W-:-:S05]  /*10a0*/  @P0 IADD3 R42, PT, PT, R41, RZ, RZ ;  /* 0x000000ff292a0210 */ /* 0x000fca0007ffe0ff */
[----:B------:R-:W-:Y:S01]  /*10b0*/  VIADD R41, R42, 0x1 ;  /* 0x000000012a297836 */ /* 0x000fe20000000000 */
[----:B--2---:R-:W-:-:S04]  /*10c0*/  LOP3.LUT R40, R40, 0xfe, RZ, 0xc0, !PT ;  /* 0x000000fe28287812 */ /* 0x004fc800078ec0ff */
[----:B------:R-:W-:Y:S02]  /*10d0*/  ISETP.NE.AND P3, PT, R40, 0x2, PT ;  /* 0x000000022800780c */ /* 0x000fe40003f65270 */
[----:B------:R-:W2:Y:S01]  /*10e0*/  LDG.E.U8 R40, desc[UR6][R28.64+0x9] ;  /* 0x000009061c287981 */ /* 0x000ea2000c1e1100 */
[----:B---3--:R-:W-:-:S04]  /*10f0*/  LOP3.LUT R37, R37, 0xfe, RZ, 0xc0, !PT ;  /* 0x000000fe25257812 */ /* 0x008fc800078ec0ff */
[----:B------:R-:W-:Y:S02]  /*1100*/  ISETP.NE.AND P0, PT, R37, 0x2, PT ;  /* 0x000000022500780c */ /* 0x000fe40003f05270 */
[----:B------:R-:W3:Y:S01]  /*1110*/  LDG.E.U8 R37, desc[UR6][R28.64+0xa] ;  /* 0x00000a061c257981 */ /* 0x000ee2000c1e1100 */
[----:B------:R-:W-:-:S03]  /*1120*/  LOP3.LUT R0, R0, 0xfe, RZ, 0xc0, !PT ;  /* 0x000000fe00007812 */ /* 0x000fc600078ec0ff */
[----:B------:R-:W-:Y:S01]  /*1130*/  @P3 IMAD.MOV R41, RZ, RZ, R42 ;  /* 0x000000ffff293224 */ /* 0x000fe200078e022a */
[----:B------:R-:W-:Y:S02]  /*1140*/  ISETP.NE.AND P3, PT, R0, 0x2, PT ;  /* 0x000000020000780c */ /* 0x000fe40003f65270 */
[----:B------:R-:W5:Y:S01]  /*1150*/  LDG.E.U8 R0, desc[UR6][R28.64+0xb] ;  /* 0x00000b061c007981 */ /* 0x000f62000c1e1100 */
[----:B------:R-:W-:-:S03]  /*1160*/  VIADD R43, R41, 0x1 ;  /* 0x00000001292b7836 */ /* 0x000fc60000000000 */
[----:B------:R-:W-:Y:S02]  /*1170*/  @P0 IMAD.MOV R43, RZ, RZ, R41 ;  /* 0x000000ffff2b0224 */ /* 0x000fe400078e0229 */
[----:B------:R-:W5:Y:S02]  /*1180*/  LDG.E.U8 R41, desc[UR6][R28.64+0xc] ;  /* 0x00000c061c297981 */ /* 0x000f64000c1e1100 */
[C---:B------:R-:W-:Y:S01]  /*1190*/  VIADD R42, R43.reuse, 0x1 ;  /* 0x000000012b2a7836 */ /* 0x040fe20000000000 */
[----:B----4-:R-:W-:Y:S02]  /*11a0*/  LOP3.LUT R38, R38, 0xfe, RZ, 0xc0, !PT ;  /* 0x000000fe26267812 */ /* 0x010fe400078ec0ff */
[----:B------:R-:W-:Y:S02]  /*11b0*/  @P3 IADD3 R42, PT, PT, R43, RZ, RZ ;  /* 0x000000ff2b2a3210 */ /* 0x000fe40007ffe0ff */
[----:B------:R-:W4:Y:S01]  /*11c0*/  LDG.E.U8 R43, desc[UR6][R28.64+0xd] ;  /* 0x00000d061c2b7981 */ /* 0x000f22000c1e1100 */
[----:B------:R-:W-:-:S03]  /*11d0*/  ISETP.NE.AND P0, PT, R38, 0x2, PT ;  /* 0x000000022600780c */ /* 0x000fc60003f05270 */
[----:B------:R0:W4:Y:S01]  /*11e0*/  LDG.E.U8 R38, desc[UR6][R28.64+0xe] ;  /* 0x00000e061c267981 */ /* 0x000122000c1e1100 */
[----:B------:R-:W-:Y:S01]  /*11f0*/  VIADD R39, R39, 0x10 ;  /* 0x0000001027277836 */ /* 0x000fe20000000000 */
[----:B------:R-:W-:Y:S02]  /*1200*/  LOP3.LUT R44, R44, 0xfe, RZ, 0xc0, !PT ;  /* 0x000000fe2c2c7812 */ /* 0x000fe400078ec0ff */
[----:B--2---:R-:W-:-:S04]  /*1210*/  LOP3.LUT R40, R40, 0xfe, RZ, 0xc0, !PT ;  /* 0x000000fe28287812 */ /* 0x004fc800078ec0ff */
[----:B------:R-:W-:Y:S01]  /*1220*/  ISETP.NE.AND P3, PT, R40, 0x2, PT ;  /* 0x000000022800780c */ /* 0x000fe20003f65270 */
[----:B------:R-:W-:Y:S02]  /*1230*/  VIADD R40, R42, 0x1 ;  /* 0x000000012a287836 */ /* 0x000fe40000000000 */
[----:B------:R-:W-:Y:S01]  /*1240*/  @P0 IMAD.MOV R40, RZ, RZ, R42 ;  /* 0x000000ffff280224 */ /* 0x000fe200078e022a */
[----:B---3--:R-:W-:-:S04]  /*1250*/  LOP3.LUT R37, R37, 0xfe, RZ, 0xc0, !PT ;  /* 0x000000fe25257812 */ /* 0x008fc800078ec0ff */
[----:B------:R-:W-:Y:S01]  /*1260*/  ISETP.NE.AND P0, PT, R37, 0x2, PT ;  /* 0x000000022500780c */ /* 0x000fe20003f05270 */
[----:B------:R-:W-:Y:S01]  /*1270*/  VIADD R37, R40, 0x1 ;  /* 0x0000000128257836 */ /* 0x000fe20000000000 */
[----:B-----5:R-:W-:-:S03]  /*1280*/  LOP3.LUT R0, R0, 0xfe, RZ, 0xc0, !PT ;  /* 0x000000fe00007812 */ /* 0x020fc600078ec0ff */
[----:B------:R-:W-:Y:S01]  /*1290*/  @P3 IMAD.MOV R37, RZ, RZ, R40 ;  /* 0x000000ffff253224 */ /* 0x000fe200078e0228 */
[----:B------:R-:W-:Y:S02]  /*12a0*/  ISETP.NE.AND P3, PT, R0, 0x2, PT ;  /* 0x000000020000780c */ /* 0x000fe40003f65270 */
[----:B------:R-:W-:Y:S01]  /*12b0*/  LOP3.LUT R41, R41, 0xfe, RZ, 0xc0, !PT ;  /* 0x000000fe29297812 */ /* 0x000fe200078ec0ff */
[----:B------:R-:W-:-:S04]  /*12c0*/  VIADD R0, R37, 0x1 ;  /* 0x0000000125007836 */ /* 0x000fc80000000000 */
[----:B------:R-:W-:Y:S02]  /*12d0*/  @P0 IADD3 R0, PT, PT, R37, RZ, RZ ;  /* 0x000000ff25000210 */ /* 0x000fe40007ffe0ff */
[----:B------:R-:W-:Y:S02]  /*12e0*/  ISETP.NE.AND P0, PT, R41, 0x2, PT ;  /* 0x000000022900780c */ /* 0x000fe40003f05270 */
[----:B----4-:R-:W-:Y:S01]  /*12f0*/  LOP3.LUT R43, R43, 0xfe, RZ, 0xc0, !PT ;  /* 0x000000fe2b2b7812 */ /* 0x010fe200078ec0ff */
[----:B0-----:R-:W-:Y:S02]  /*1300*/  VIADD R28, R0, 0x1 ;  /* 0x00000001001c7836 */ /* 0x001fe40000000000 */
[----:B------:R-:W-:Y:S01]  /*1310*/  @P3 IMAD.MOV R28, RZ, RZ, R0 ;  /* 0x000000ffff1c3224 */ /* 0x000fe200078e0200 */
[----:B------:R-:W-:Y:S02]  /*1320*/  ISETP.NE.AND P3, PT, R43, 0x2, PT ;  /* 0x000000022b00780c */ /* 0x000fe40003f65270 */
[----:B------:R-:W-:Y:S01]  /*1330*/  LOP3.LUT R38, R38, 0xfe, RZ, 0xc0, !PT ;  /* 0x000000fe26267812 */ /* 0x000fe200078ec0ff */
[----:B------:R-:W-:-:S04]  /*1340*/  VIADD R0, R28, 0x1 ;  /* 0x000000011c007836 */ /* 0x000fc80000000000 */
[----:B------:R-:W-:Y:S01]  /*1350*/  @P0 IMAD.MOV R0, RZ, RZ, R28 ;  /* 0x000000ffff000224 */ /* 0x000fe200078e021c */
[----:B------:R-:W-:-:S03]  /*1360*/  ISETP.NE.AND P0, PT, R38, 0x2, PT ;  /* 0x000000022600780c */ /* 0x000fc60003f05270 */
[C---:B------:R-:W-:Y:S02]  /*1370*/  VIADD R28, R0.reuse, 0x1 ;  /* 0x00000001001c7836 */ /* 0x040fe40000000000 */
[----:B------:R-:W-:Y:S02]  /*1380*/  @P3 IADD3 R28, PT, PT, R0, RZ, RZ ;  /* 0x000000ff001c3210 */ /* 0x000fe40007ffe0ff */
[----:B------:R-:W-:-:S03]  /*1390*/  LOP3.LUT R0, R15, 0x7ffffff0, RZ, 0xc0, !PT ;  /* 0x7ffffff00f007812 */ /* 0x000fc600078ec0ff */
[----:B------:R-:W-:-:S03]  /*13a0*/  VIADD R29, R28, 0x1 ;  /* 0x000000011c1d7836 */ /* 0x000fc60000000000 */
[----:B------:R-:W-:Y:S01]  /*13b0*/  @P0 IMAD.MOV R29, RZ, RZ, R28 ;  /* 0x000000ffff1d0224 */ /* 0x000fe200078e021c */
[----:B------:R-:W-:Y:S02]  /*13c0*/  ISETP.NE.AND P0, PT, R39, R0, PT ;  /* 0x000000002700720c */ /* 0x000fe40003f05270 */
[----:B------:R-:W-:Y:S01]  /*13d0*/  ISETP.NE.AND P3, PT, R44, 0x2, PT ;  /* 0x000000022c00780c */ /* 0x000fe20003f65270 */
[----:B------:R-:W-:-:S12]  /*13e0*/  VIADD R37, R29, 0x1 ;  /* 0x000000011d257836 */ /* 0x000fd80000000000 */
[----:B------:R-:W-:Y:S01]  /*13f0*/  @P3 IMAD.MOV R37, RZ, RZ, R29 ;  /* 0x000000ffff253224 */ /* 0x000fe200078e021d */
[----:B------:R-:W-:Y:S06]  /*1400*/  @P0 BRA `(.L_x_21) ;  /* 0xfffffff800a80947 */ /* 0x000fec000383ffff */
[----:B------:R-:W-:Y:S05]  /*1410*/  BSYNC.RECONVERGENT B4 ;  /* 0x0000000000047941 */ /* 0x000fea0003800200 */
.L_x_20:
[----:B------:R-:W-:-:S07]  /*1420*/  MOV R39, R0 ;  /* 0x0000000000277202 */ /* 0x000fce0000000f00 */
.L_x_19:
[----:B------:R-:W-:Y:S05]  /*1430*/  BSYNC.RECONVERGENT B3 ;  /* 0x0000000000037941 */ /* 0x000fea0003800200 */
.L_x_18:
[----:B------:R-:W-:-:S13]  /*1440*/  LOP3.LUT P0, RZ, R15, 0xf, RZ, 0xc0, !PT ;  /* 0x0000000f0fff7812 */ /* 0x000fda000780c0ff */
[----:B------:R-:W-:Y:S05]  /*1450*/  @!P0 BRA `(.L_x_17) ;  /* 0x0000000400ac8947 */ /* 0x000fea0003800000 */
[----:B------:R-:W-:Y:S01]  /*1460*/  LOP3.LUT R28, R13, 0xffff, RZ, 0xc0, !PT ;  /* 0x0000ffff0d1c7812 */ /* 0x000fe200078ec0ff */
[----:B------:R-:W-:Y:S03]  /*1470*/  BSSY.RECONVERGENT B3, `(.L_x_22) ;  /* 0x0000031000037945 */ /* 0x000fe60003800200 */
[C---:B------:R-:W-:Y:S02]  /*1480*/  LOP3.LUT R0, R28.reuse, 0xf, RZ, 0xc0, !PT ;  /* 0x0000000f1c007812 */ /* 0x040fe400078ec0ff */
[----:B------:R-:W-:-:S03]  /*1490*/  LOP3.LUT P0, RZ, R28, 0x7, RZ, 0xc0, !PT ;  /* 0x000000071cff7812 */ /* 0x000fc6000780c0ff */
[----:B------:R-:W-:-:S05]  /*14a0*/  VIADD R0, R0, 0xffffffff ;  /* 0xffffffff00007836 */ /* 0x000fca0000000000 */
[----:B------:R-:W-:-:S13]  /*14b0*/  ISETP.GE.U32.AND P3, PT, R0, 0x7, PT ;  /* 0x000000070000780c */ /* 0x000fda0003f66070 */
[----:B------:R-:W-:Y:S05]  /*14c0*/  @!P3 BRA `(.L_x_23) ;  /* 0x0000000000acb947 */ /* 0x000fea0003800000 */
[----:B------:R-:W-:-:S05]  /*14d0*/  IADD3 R28, P3, PT, R39, R4, RZ ;  /* 0x00000004271c7210 */ /* 0x000fca0007f7e0ff */
[----:B------:R-:W-:-:S05]  /*14e0*/  IMAD.X R29, RZ, RZ, R5, P3 ;  /* 0x000000ffff1d7224 */ /* 0x000fca00018e0605 */
[----:B------:R-:W2:Y:S04]  /*14f0*/  LDG.E.U8 R43, desc[UR6][R28.64] ;  /* 0x000000061c2b7981 */ /* 0x000ea8000c1e1100 */
[----:B------:R-:W3:Y:S04]  /*1500*/  LDG.E.U8 R0, desc[UR6][R28.64+0x1] ;  /* 0x000001061c007981 */ /* 0x000ee8000c1e1100 */
[----:B------:R-:W4:Y:S04]  /*1510*/  LDG.E.U8 R42, desc[UR6][R28.64+0x2] ;  /* 0x000002061c2a7981 */ /* 0x000f28000c1e1100 */
[----:B------:R-:W5:Y:S04]  /*1520*/  LDG.E.U8 R41, desc[UR6][R28.64+0x3] ;  /* 0x000003061c297981 */ /* 0x000f68000c1e1100 */
[----:B------:R-:W5:Y:S04]  /*1530*/  LDG.E.U8 R40, desc[UR6][R28.64+0x4] ;  /* 0x000004061c287981 */ /* 0x000f68000c1e1100 */
[----:B------:R-:W5:Y:S04]  /*1540*/  LDG.E.U8 R38, desc[UR6][R28.64+0x5] ;  /* 0x000005061c267981 */ /* 0x000f68000c1e1100 */
[----:B------:R-:W5:Y:S01]  /*1550*/  LDG.E.U8 R44, desc[UR6][R28.64+0x7] ;  /* 0x000007061c2c7981 */ /* 0x000f62000c1e1100 */
[----:B--2---:R-:W-:-:S04]  /*1560*/  LOP3.LUT R43, R43, 0xfe, RZ, 0xc0, !PT ;  /* 0x000000fe2b2b7812 */ /* 0x004fc800078ec0ff */
[----:B------:R-:W-:Y:S02]  /*1570*/  ISETP.NE.AND P3, PT, R43, 0x2, PT ;  /* 0x000000022b00780c */ /* 0x000fe40003f65270 */
[----:B------:R0:W2:Y:S01]  /*1580*/  LDG.E.U8 R43, desc[UR6][R28.64+0x6] ;  /* 0x000006061c2b7981 */ /* 0x0000a2000c1e1100 */
[----:B---3--:R-:W-:-:S04]  /*1590*/  LOP3.LUT R0, R0, 0xfe, RZ, 0xc0, !PT ;  /* 0x000000fe00007812 */ /* 0x008fc800078ec0ff */
[----:B------:R-:W-:Y:S02]  /*15a0*/  ISETP.NE.AND P4, PT, R0, 0x2, PT ;  /* 0x000000020000780c */ /* 0x000fe40003f85270 */
[----:B----4-:R-:W-:Y:S01]  /*15b0*/  LOP3.LUT R42, R42, 0xfe, RZ, 0xc0, !PT ;  /* 0x000000fe2a2a7812 */ /* 0x010fe200078ec0ff */
[----:B------:R-:W-:-:S03]  /*15c0*/  VIADD R0, R37, 0x1 ;  /* 0x0000000125007836 */ /* 0x000fc60000000000 */
[----:B------:R-:W-:Y:S01]  /*15d0*/  @P3 IMAD.MOV R0, RZ, RZ, R37 ;  /* 0x000000ffff003224 */ /* 0x000fe200078e0225 */
[----:B------:R-:W-:Y:S02]  /*15e0*/  ISETP.NE.AND P3, PT, R42, 0x2, PT ;  /* 0x000000022a00780c */ /* 0x000fe40003f65270 */
[----:B-----5:R-:W-:Y:S01]  /*15f0*/  LOP3.LUT R41, R41, 0xfe, RZ, 0xc0, !PT ;  /* 0x000000fe29297812 */ /* 0x020fe200078ec0ff */
[----:B------:R-:W-:-:S03]  /*1600*/  VIADD R37, R0, 0x1 ;  /* 0x0000000100257836 */ /* 0x000fc60000000000 */
[----:B------:R-:W-:Y:S02]  /*1610*/  @P4 IADD3 R37, PT, PT, R0, RZ, RZ ;  /* 0x000000ff00254210 */ /* 0x000fe40007ffe0ff */
[----:B------:R-:W-:Y:S02]  /*1620*/  ISETP.NE.AND P4, PT, R41, 0x2, PT ;  /* 0x000000022900780c */ /* 0x000fe40003f85270 */
[----:B------:R-:W-:Y:S01]  /*1630*/  LOP3.LUT R40, R40, 0xfe, RZ, 0xc0, !PT ;  /* 0x000000fe28287812 */ /* 0x000fe200078ec0ff */
[----:B------:R-:W-:Y:S02]  /*1640*/  VIADD R0, R37, 0x1 ;  /* 0x0000000125007836 */ /* 0x000fe40000000000 */
[----:B------:R-:W-:Y:S01]  /*1650*/  @P3 IMAD.MOV R0, RZ, RZ, R37 ;  /* 0x000000ffff003224 */ /* 0x000fe200078e0225 */
[----:B------:R-:W-:Y:S02]  /*1660*/  ISETP.NE.AND P3, PT, R40, 0x2, PT ;  /* 0x000000022800780c */ /* 0x000fe40003f65270 */
[----:B------:R-:W-:Y:S01]  /*1670*/  LOP3.LUT R38, R38, 0xfe, RZ, 0xc0, !PT ;  /* 0x000000fe26267812 */ /* 0x000fe200078ec0ff */
[----:B0-----:R-:W-:-:S04]  /*1680*/  VIADD R28, R0, 0x1 ;  /* 0x00000001001c7836 */ /* 0x001fc80000000000 */
[----:B------:R-:W-:Y:S01]  /*1690*/  @P4 IMAD.MOV R28, RZ, RZ, R0 ;  /* 0x000000ffff1c4224 */ /* 0x000fe200078e0200 */
[----:B------:R-:W-:-:S03]  /*16a0*/  ISETP.NE.AND P4, PT, R38, 0x2, PT ;  /* 0x000000022600780c */ /* 0x000fc60003f85270 */
[C---:B------:R-:W-:Y:S02]  /*16b0*/  VIADD R0, R28.reuse, 0x1 ;  /* 0x000000011c007836 */ /* 0x040fe40000000000 */
[----:B------:R-:W-:Y:S02]  /*16c0*/  @P3 IADD3 R0, PT, PT, R28, RZ, RZ ;  /* 0x000000ff1c003210 */ /* 0x000fe40007ffe0ff */
[----:B------:R-:W-:-:S03]  /*16d0*/  LOP3.LUT R44, R44, 0xfe, RZ, 0xc0, !PT ;  /* 0x000000fe2c2c7812 */ /* 0x000fc600078ec0ff */
[----:B------:R-:W-:-:S03]  /*16e0*/  VIADD R28, R0, 0x1 ;  /* 0x00000001001c7836 */ /* 0x000fc60000000000 */
[----:B------:R-:W-:Y:S01]  /*16f0*/  @P4 IMAD.MOV R28, RZ, RZ, R0 ;  /* 0x000000ffff1c4224 */ /* 0x000fe200078e0200 */
[----:B------:R-:W-:-:S03]  /*1700*/  ISETP.NE.AND P4, PT, R44, 0x2, PT ;  /* 0x000000022c00780c */ /* 0x000fc60003f85270 */
[----:B------:R-:W-:Y:S01]  /*1710*/  VIADD R0, R28, 0x1 ;  /* 0x000000011c007836 */ /* 0x000fe20000000000 */
[----:B------:R-:W-:Y:S02]  /*1720*/  IADD3 R39, PT, PT, R39, 0x8, RZ ;  /* 0x0000000827277810 */ /* 0x000fe40007ffe0ff */
[----:B--2---:R-:W-:-:S04]  /*1730*/  LOP3.LUT R43, R43, 0xfe, RZ, 0xc0, !PT ;  /* 0x000000fe2b2b7812 */ /* 0x004fc800078ec0ff */
[----:B------:R-:W-:-:S13]  /*1740*/  ISETP.NE.AND P3, PT, R43, 0x2, PT ;  /* 0x000000022b00780c */ /* 0x000fda0003f65270 */
[----:B------:R-:W-:-:S04]  /*1750*/  @P3 IMAD.MOV R0, RZ, RZ, R28 ;  /* 0x000000ffff003224 */ /* 0x000fc800078e021c */
[----:B------:R-:W-:Y:S02]  /*1760*/  VIADD R37, R0, 0x1 ;  /* 0x0000000100257836 */ /* 0x000fe40000000000 */
[----:B------:R-:W-:-:S07]  /*1770*/  @P4 IMAD.MOV R37, RZ, RZ, R0 ;  /* 0x000000ffff254224 */ /* 0x000fce00078e0200 */
.L_x_23:
[----:B------:R-:W-:Y:S05]  /*1780*/  BSYNC.RECONVERGENT B3 ;  /* 0x0000000000037941 */ /* 0x000fea0003800200 */
.L_x_22:
[----:B------:R-:W-:Y:S05]  /*1790*/  @!P0 BRA `(.L_x_17) ;  /* 0x0000000000dc8947 */ /* 0x000fea0003800000 */
[----:B------:R-:W-:Y:S01]  /*17a0*/  LOP3.LUT R0, R12, 0xffff, RZ, 0xc0, !PT ;  /* 0x0000ffff0c007812 */ /* 0x000fe200078ec0ff */
[----:B------:R-:W-:Y:S03]  /*17b0*/  BSSY.RECONVERGENT B3, `(.L_x_24) ;  /* 0x000001c000037945 */ /* 0x000fe60003800200 */
[----:B------:R-:W-:-:S05]  /*17c0*/  LOP3.LUT R28, R0, 0x7, RZ, 0xc0, !PT ;  /* 0x00000007001c7812 */ /* 0x000fca00078ec0ff */
        /* <DEDUP_REMOVED lines=8> */
[----:B------:R-:W5:Y:S01]  /*1850*/  LDG.E.U8 R42, desc[UR6][R28.64+0x3] ;  /* 0x000003061c2a7981 */ /* 0x000f62000c1e1100 */
[----:B------:R-:W-:Y:S01]  /*1860*/  VIADD R39, R39, 0x4 ;  /* 0x0000000427277836 */ /* 0x000fe20000000000 */
[----:B--2---:R-:W-:-:S04]  /*1870*/  LOP3.LUT R38, R38, 0xfe, RZ, 0xc0, !PT ;  /* 0x000000fe26267812 */ /* 0x004fc800078ec0ff */
[----:B------:R-:W-:Y:S01]  /*1880*/  ISETP.NE.AND P0, PT, R38, 0x2, PT ;  /* 0x000000022600780c */ /* 0x000fe20003f05270 */
[----:B------:R-:W-:Y:S01]  /*1890*/  VIADD R38, R37, 0x1 ;  /* 0x0000000125267836 */ /* 0x000fe20000000000 */
[----:B---3--:R-:W-:Y:S02]  /*18a0*/  LOP3.LUT R40, R40, 0xfe, RZ, 0xc0, !PT ;  /* 0x000000fe28287812 */ /* 0x008fe400078ec0ff */
[----:B----4-:R-:W-:Y:S02]  /*18b0*/  LOP3.LUT R41, R41, 0xfe, RZ, 0xc0, !PT ;  /* 0x000000fe29297812 */ /* 0x010fe400078ec0ff */
[----:B------:R-:W-:Y:S02]  /*18c0*/  ISETP.NE.AND P3, PT, R40, 0x2, PT ;  /* 0x000000022800780c */ /* 0x000fe40003f65270 */
[----:B-----5:R-:W-:-:S05]  /*18d0*/  LOP3.LUT R42, R42, 0xfe, RZ, 0xc0, !PT ;  /* 0x000000fe2a2a7812 */ /* 0x020fca00078ec0ff */
[----:B------:R-:W-:Y:S01]  /*18e0*/  @P0 IMAD.MOV R38, RZ, RZ, R37 ;  /* 0x000000ffff260224 */ /* 0x000fe200078e0225 */
[----:B------:R-:W-:-:S04]  /*18f0*/  ISETP.NE.AND P0, PT, R41, 0x2, PT ;  /* 0x000000022900780c */ /* 0x000fc80003f05270 */
[----:B------:R-:W-:Y:S01]  /*1900*/  IADD3 R37, PT, PT, R38, 0x1, RZ ;  /* 0x0000000126257810 */ /* 0x000fe20007ffe0ff */
[----:B------:R-:W-:Y:S01]  /*1910*/  @P3 IMAD.MOV R37, RZ, RZ, R38 ;  /* 0x000000ffff253224 */ /* 0x000fe200078e0226 */
[----:B------:R-:W-:-:S03]  /*1920*/  ISETP.NE.AND P3, PT, R42, 0x2, PT ;  /* 0x000000022a00780c */ /* 0x000fc60003f65270 */
[----:B------:R-:W-:-:S04]  /*1930*/  VIADD R28, R37, 0x1 ;  /* 0x00000001251c7836 */ /* 0x000fc80000000000 */
[----:B------:R-:W-:-:S04]  /*1940*/  @P0 IMAD.MOV R28, RZ, RZ, R37 ;  /* 0x000000ffff1c0224 */ /* 0x000fc800078e0225 */
[C---:B------:R-:W-:Y:S02]  /*1950*/  VIADD R37, R28.reuse, 0x1 ;  /* 0x000000011c257836 */ /* 0x040fe40000000000 */
[----:B------:R-:W-:-:S07]  /*1960*/  @P3 IADD3 R37, PT, PT, R28, RZ, RZ ;  /* 0x000000ff1c253210 */ /* 0x000fce0007ffe0ff */
.L_x_25:
[----:B------:R-:W-:Y:S05]  /*1970*/  BSYNC.RECONVERGENT B3 ;  /* 0x0000000000037941 */ /* 0x000fea0003800200 */
.L_x_24:
[----:B------:R-:W-:-:S13]  /*1980*/  LOP3.LUT P0, R38, R0, 0x3, RZ, 0xc0, !PT ;  /* 0x0000000300267812 */ /* 0x000fda000780c0ff */
[----:B------:R-:W-:Y:S05]  /*1990*/  @!P0 BRA `(.L_x_17) ;  /* 0x00000000005c8947 */ /* 0x000fea0003800000 */
[----:B------:R-:W-:-:S05]  /*19a0*/  IADD3 R28, P0, PT, R39, R4, RZ ;  /* 0x00000004271c7210 */ /* 0x000fca0007f1e0ff */
[----:B------:R-:W-:-:S05]  /*19b0*/  IMAD.X R29, RZ, RZ, R5, P0 ;  /* 0x000000ffff1d7224 */ /* 0x000fca00000e0605 */
[----:B------:R-:W2:Y:S01]  /*19c0*/  LDG.E.U8 R0, desc[UR6][R28.64] ;  /* 0x000000061c007981 */ /* 0x000ea2000c1e1100 */
[----:B------:R-:W-:Y:S02]  /*19d0*/  ISETP.NE.AND P3, PT, R38, 0x1, PT ;  /* 0x000000012600780c */ /* 0x000fe40003f65270 */
[----:B--2---:R-:W-:-:S04]  /*19e0*/  LOP3.LUT R0, R0, 0xfe, RZ, 0xc0, !PT ;  /* 0x000000fe00007812 */ /* 0x004fc800078ec0ff */
[----:B------:R-:W-:Y:S01]  /*19f0*/  ISETP.NE.AND P0, PT, R0, 0x2, PT ;  /* 0x000000020000780c */ /* 0x000fe20003f05270 */
[----:B------:R-:W-:-:S12]  /*1a00*/  VIADD R0, R37, 0x1 ;  /* 0x0000000125007836 */ /* 0x000fd80000000000 */
[----:B------:R-:W-:-:S04]  /*1a10*/  @P0 IMAD.MOV R0, RZ, RZ, R37 ;  /* 0x000000ffff000224 */ /* 0x000fc800078e0225 */
[----:B------:R-:W-:Y:S01]  /*1a20*/  IMAD.MOV.U32 R37, RZ, RZ, R0 ;  /* 0x000000ffff257224 */ /* 0x000fe200078e0000 */
[----:B------:R-:W-:Y:S06]  /*1a30*/  @!P3 BRA `(.L_x_17) ;  /* 0x000000000034b947 */ /* 0x000fec0003800000 */
[----:B------:R-:W-:Y:S01]  /*1a40*/  ISETP.NE.AND P3, PT, R38, 0x2, PT ;  /* 0x000000022600780c */ /* 0x000fe20003f65270 */
[----:B------:R-:W2:-:S12]  /*1a50*/  LDG.E.U8 R0, desc[UR6][R28.64+0x1] ;  /* 0x000001061c007981 */ /* 0x000e98000c1e1100 */
[----:B------:R-:W3:Y:S01]  /*1a60*/  @P3 LDG.E.U8 R38, desc[UR6][R28.64+0x2] ;  /* 0x000002061c263981 */ /* 0x000ee2000c1e1100 */
[----:B--2---:R-:W-:-:S04]  /*1a70*/  LOP3.LUT R0, R0, 0xfe, RZ, 0xc0, !PT ;  /* 0x000000fe00007812 */ /* 0x004fc800078ec0ff */
[----:B------:R-:W-:Y:S01]  /*1a80*/  ISETP.NE.AND P0, PT, R0, 0x2, PT ;  /* 0x000000020000780c */ /* 0x000fe20003f05270 */
[----:B------:R-:W-:Y:S01]  /*1a90*/  VIADD R0, R37, 0x1 ;  /* 0x0000000125007836 */ /* 0x000fe20000000000 */
[----:B---3--:R-:W-:-:S04]  /*1aa0*/  @P3 LOP3.LUT R38, R38, 0xfe, RZ, 0xc0, !PT ;  /* 0x000000fe26263812 */ /* 0x008fc800078ec0ff */
[----:B------:R-:W-:-:S07]  /*1ab0*/  ISETP.NE.AND P4, PT, R38, 0x2, P3 ;  /* 0x000000022600780c */ /* 0x000fce0001f85270 */
[----:B------:R-:W-:-:S05]  /*1ac0*/  @P0 IADD3 R0, PT, PT, R37, RZ, RZ ;  /* 0x000000ff25000210 */ /* 0x000fca0007ffe0ff */
[----:B------:R-:W-:-:S04]  /*1ad0*/  IMAD.MOV.U32 R37, RZ, RZ, R0 ;  /* 0x000000ffff257224 */ /* 0x000fc800078e0000 */
[----:B------:R-:W-:Y:S02]  /*1ae0*/  @P3 VIADD R0, R37, 0x1 ;  /* 0x0000000125003836 */ /* 0x000fe40000000000 */
[----:B------:R-:W-:-:S04]  /*1af0*/  @P4 IMAD.MOV R0, RZ, RZ, R37 ;  /* 0x000000ffff004224 */ /* 0x000fc800078e0225 */
[----:B------:R-:W-:-:S07]  /*1b00*/  @P3 IMAD.MOV.U32 R37, RZ, RZ, R0 ;  /* 0x000000ffff253224 */ /* 0x000fce00078e0000 */
.L_x_17:
[----:B------:R-:W-:Y:S05]  /*1b10*/  BSYNC.RECONVERGENT B2 ;  /* 0x0000000000027941 */ /* 0x000fea0003800200 */
.L_x_16:
[----:B------:R-:W-:Y:S01]  /*1b20*/  I2FP.F32.U32 R45, R11 ;  /* 0x0000000b002d7245 */ /* 0x000fe20000201000 */
[----:B------:R-:W-:Y:S01]  /*1b30*/  BSSY.RECONVERGENT B2, `(.L_x_26) ;  /* 0x000000e000027945 */ /* 0x000fe20003800200 */
[----:B------:R-:W-:Y:S02]  /*1b40*/  LEA.HI R0, R34, R37, RZ, 0x1f ;  /* 0x0000002522007211 */ /* 0x000fe400078ff8ff */
[----:B------:R-:W0:Y:S02]  /*1b50*/  MUFU.RCP R28, R45 ;  /* 0x0000002d001c7308 */ /* 0x000e240000001000 */
[----:B------:R-:W-:-:S06]  /*1b60*/  I2FP.F32.U32 R0, R0 ;  /* 0x0000000000007245 */ /* 0x000fcc0000201000 */
[----:B------:R-:W1:Y:S01]  /*1b70*/  FCHK P0, R0, R45 ;  /* 0x0000002d00007302 */ /* 0x000e620000000000 */
[----:B0-----:R-:W-:-:S04]  /*1b80*/  FFMA R29, -R45, R28, 1 ;  /* 0x3f8000002d1d7423 */ /* 0x001fc8000000011c */
[----:B------:R-:W-:-:S04]  /*1b90*/  FFMA R29, R28, R29, R28 ;  /* 0x0000001d1c1d7223 */ /* 0x000fc8000000001c */
[----:B------:R-:W-:-:S04]  /*1ba0*/  FFMA R28, R0, R29, RZ ;  /* 0x0000001d001c7223 */ /* 0x000fc800000000ff */
[----:B------:R-:W-:-:S04]  /*1bb0*/  FFMA R37, -R45, R28, R0 ;  /* 0x0000001c2d257223 */ /* 0x000fc80000000100 */
[----:B------:R-:W-:Y:S01]  /*1bc0*/  FFMA R28, R29, R37, R28 ;  /* 0x000000251d1c7223 */ /* 0x000fe2000000001c */
[----:B-1----:R-:W-:Y:S06]  /*1bd0*/  @!P0 BRA `(.L_x_27) ;  /* 0x00000000000c8947 */ /* 0x002fec0003800000 */
[----:B------:R-:W-:-:S07]  /*1be0*/  MOV R38, 0x1c00 ;  /* 0x00001c0000267802 */ /* 0x000fce0000000f00 */
[----:B------:R-:W-:Y:S05]  /*1bf0*/  CALL.REL.NOINC `($__internal_0_$__cuda_sm3x_div_rn_noftz_f32_slowpath) ;  /* 0x0000001400d47944 */ /* 0x000fea0003c00000 */
[----:B------:R-:W-:-:S07]  /*1c00*/  IMAD.MOV.U32 R28, RZ, RZ, R0 ;  /* 0x000000ffff1c7224 */ /* 0x000fce00078e0000 */
.L_x_27:
[----:B------:R-:W-:Y:S05]  /*1c10*/  BSYNC.RECONVERGENT B2 ;  /* 0x0000000000027941 */ /* 0x000fea0003800200 */
.L_x_26:
[----:B------:R-:W0:Y:S02]  /*1c20*/  LDC.64 R38, c[0x0][0x390] ;  /* 0x0000e400ff267b82 */ /* 0x000e240000000a00 */
[----:B0-----:R-:W2:Y:S01]  /*1c30*/  LDG.E R0, desc[UR6][R38.64+0x8] ;  /* 0x0000080626007981 */ /* 0x001ea2000c1e1900 */
[----:B------:R-:W-:Y:S01]  /*1c40*/  BSSY.RELIABLE B2, `(.L_x_28) ;  /* 0x000002b000027945 */ /* 0x000fe20003800100 */
[----:B--2---:R-:W-:-:S04]  /*1c50*/  LEA.HI R0, R0, R0, RZ, 0x1 ;  /* 0x0000000000007211 */ /* 0x004fc800078f08ff */
[----:B------:R-:W-:-:S04]  /*1c60*/  SHF.R.S32.HI R0, RZ, 0x1, R0 ;  /* 0x00000001ff007819 */ /* 0x000fc80000011400 */
[----:B------:R-:W-:-:S04]  /*1c70*/  VIMNMX R0, PT, PT, R0, 0x8, !PT ;  /* 0x0000000800007848 */ /* 0x000fc80007fe0100 */
[----:B------:R-:W-:Y:S01]  /*1c80*/  ISETP.GE.U32.AND P0, PT, R11, R0, PT ;  /* 0x000000000b00720c */ /* 0x000fe20003f06070 */
[----:B------:R-:W-:-:S12]  /*1c90*/  FMUL R0, R28, 100 ;  /* 0x42c800001c007820 */ /* 0x000fd80000400000 */
[----:B------:R-:W-:Y:S05]  /*1ca0*/  @!P0 BRA `(.L_x_29) ;  /* 0x0000000000488947 */ /* 0x000fea0003800000 */
[----:B------:R-:W2:Y:S02]  /*1cb0*/  LDG.E R29, desc[UR6][R38.64+0x10] ;  /* 0x00001006261d7981 */ /* 0x000ea4000c1e1900 */
[----:B--2---:R-:W-:-:S13]  /*1cc0*/  FSETP.GEU.AND P0, PT, R0, R29, PT ;  /* 0x0000001d0000720b */ /* 0x004fda0003f0e000 */
[----:B------:R-:W-:Y:S05]  /*1cd0*/  @!P0 BREAK.RELIABLE B2 ;  /* 0x0000000000028942 */ /* 0x000fea0003800100 */
[----:B------:R-:W-:Y:S05]  /*1ce0*/  @!P0 BRA `(.L_x_30) ;  /* 0x0000000000108947 */ /* 0x000fea0003800000 */
[----:B------:R-:W2:Y:S02]  /*1cf0*/  LDG.E R29, desc[UR6][R38.64+0x14] ;  /* 0x00001406261d7981 */ /* 0x000ea4000c1e1900 */
[----:B--2---:R-:W-:-:S13]  /*1d00*/  FSETP.GT.AND P0, PT, R0, R29, PT ;  /* 0x0000001d0000720b */ /* 0x004fda0003f04000 */
[----:B------:R-:W-:Y:S05]  /*1d10*/  @P0 BREAK.RELIABLE B2 ;  /* 0x0000000000020942 */ /* 0x000fea0003800100 */
[----:B------:R-:W-:Y:S05]  /*1d20*/  @!P0 BRA `(.L_x_31) ;  /* 0x0000000000708947 */ /* 0x000fea0003800000 */
.L_x_30:
        /* <DEDUP_REMOVED lines=10> */
.L_x_29:
[----:B------:R-:W2:Y:S01]  /*1dd0*/  LDG.E R37, desc[UR6][R38.64+0x10] ;  /* 0x0000100626257981 */ /* 0x000ea2000c1e1900 */
[----:B------:R-:W-:Y:S01]  /*1de0*/  BSSY.RECONVERGENT B3, `(.L_x_31) ;  /* 0x0000010000037945 */ /* 0x000fe20003800200 */
[----:B--2---:R-:W-:-:S13]  /*1df0*/  FSETP.GEU.AND P0, PT, R0, R37, PT ;  /* 0x000000250000720b */ /* 0x004fda0003f0e000 */
[----:B------:R-:W-:Y:S05]  /*1e00*/  @P0 BRA `(.L_x_32) ;  /* 0x0000000000180947 */ /* 0x000fea0003800000 */
[----:B------:R-:W0:Y:S02]  /*1e10*/  LDC.64 R28, c[0x0][0x398] ;  /* 0x0000e600ff1c7b82 */ /* 0x000e240000000a00 */
[----:B0-----:R-:W2:Y:S01]  /*1e20*/  LDG.E R28, desc[UR6][R28.64+0x18] ;  /* 0x000018061c1c7981 */ /* 0x001ea2000c1e1900 */
[----:B------:R-:W-:-:S04]  /*1e30*/  FADD R37, -R0, R37 ;  /* 0x0000002500257221 */ /* 0x000fc80000000100 */
[----:B--2---:R-:W-:-:S04]  /*1e40*/  FMUL R37, R28, R37 ;  /* 0x000000251c257220 */ /* 0x004fc80000400000 */
[----:B------:R-:W-:Y:S01]  /*1e50*/  FFMA R36, R37, -0.10000000149011611938, R36 ;  /* 0xbdcccccd25247823 */ /* 0x000fe20000000024 */
[----:B------:R-:W-:Y:S06]  /*1e60*/  BRA `(.L_x_33) ;  /* 0x00000000001c7947 */ /* 0x000fec0003800000 */
.L_x_32:
[----:B------:R-:W2:Y:S02]  /*1e70*/  LDG.E R37, desc[UR6][R38.64+0x14] ;  /* 0x0000140626257981 */ /* 0x000ea4000c1e1900 */
[----:B--2---:R-:W-:-:S13]  /*1e80*/  FSETP.GT.AND P0, PT, R0, R37, PT ;  /* 0x000000250000720b */ /* 0x004fda0003f04000 */
[----:B------:R-:W0:Y:S02]  /*1e90*/  @P0 LDC.64 R28, c[0x0][0x398] ;  /* 0x0000e600ff1c0b82 */ /* 0x000e240000000a00 */
[----:B0-----:R-:W2:Y:S01]  /*1ea0*/  @P0 LDG.E R29, desc[UR6][R28.64+0x18] ;  /* 0x000018061c1d0981 */ /* 0x001ea2000c1e1900 */
[----:B------:R-:W-:-:S04]  /*1eb0*/  @P0 FADD R0, R0, -R37 ;  /* 0x8000002500000221 */ /* 0x000fc80000000000 */
[----:B--2---:R-:W-:-:S04]  /*1ec0*/  @P0 FMUL R37, R29, R0 ;  /* 0x000000001d250220 */ /* 0x004fc80000400000 */
[----:B------:R-:W-:-:S07]  /*1ed0*/  @P0 FFMA R36, R37, -0.10000000149011611938, R36 ;  /* 0xbdcccccd25240823 */ /* 0x000fce0000000024 */
.L_x_33:
[----:B------:R-:W-:Y:S05]  /*1ee0*/  BSYNC.RECONVERGENT B3 ;  /* 0x0000000000037941 */ /* 0x000fea0003800200 */
.L_x_31:
[----:B------:R-:W-:Y:S05]  /*1ef0*/  BSYNC.RELIABLE B2 ;  /* 0x0000000000027941 */ /* 0x000fea0003800100 */
.L_x_28:
[----:B------:R-:W2:Y:S02]  /*1f00*/  LDG.E R37, desc[UR6][R38.64+0x20] ;  /* 0x0000200626257981 */ /* 0x000ea4000c1e1900 */
[----:B--2---:R-:W-:-:S13]  /*1f10*/  ISETP.GE.AND P0, PT, R15, R37, PT ;  /* 0x000000250f00720c */ /* 0x004fda0003f06270 */
[----:B------:R-:W-:Y:S05]  /*1f20*/  @!P0 BRA `(.L_x_34) ;  /* 0x0000000000b48947 */ /* 0x000fea0003800000 */
[----:B------:R-:W2:Y:S02]  /*1f30*/  LDG.E R0, desc[UR6][R38.64+0x24] ;  /* 0x0000240626007981 */ /* 0x000ea4000c1e1900 */
[----:B--2---:R-:W-:-:S13]  /*1f40*/  ISETP.GT.AND P0, PT, R37, R0, PT ;  /* 0x000000002500720c */ /* 0x004fda0003f04270 */
[----:B------:R-:W-:Y:S05]  /*1f50*/  @P0 BRA `(.L_x_34) ;  /* 0x0000000000a80947 */ /* 0x000fea0003800000 */
.L_x_38:
[----:B0-----:R-:W0:Y:S01]  /*1f60*/  LDC.64 R28, c[0x0][0x390] ;  /* 0x0000e400ff1c7b82 */ /* 0x001e220000000a00 */
[----:B------:R-:W-:Y:S01]  /*1f70*/  LOP3.LUT R38, RZ, R37, RZ, 0x33, !PT ;  /* 0x00000025ff267212 */ /* 0x000fe200078e33ff */
[----:B------:R-:W-:Y:S01]  /*1f80*/  BSSY.RELIABLE B2, `(.L_x_35) ;  /* 0x0000024000027945 */ /* 0x000fe20003800100 */
[----:B------:R-:W-:Y:S02]  /*1f90*/  IMAD.MOV.U32 R42, RZ, RZ, RZ ;  /* 0x000000ffff2a7224 */ /* 0x000fe400078e00ff */
[----:B------:R-:W-:-:S07]  /*1fa0*/  IADD3 R43, PT, PT, R38, R15, RZ ;  /* 0x0000000f262b7210 */ /* 0x000fce0007ffe0ff */
.L_x_37:
[----:B------:R-:W-:-:S05]  /*1fb0*/  IMAD.IADD R39, R43, 0x1, -R42 ;  /* 0x000000012b277824 */ /* 0x000fca00078e0a2a */
[----:B------:R-:W-:-:S13]  /*1fc0*/  ISETP.GE.AND P0, PT, R39, RZ, PT ;  /* 0x000000ff2700720c */ /* 0x000fda0003f06270 */
[----:B------:R-:W-:Y:S05]  /*1fd0*/  @!P0 BRA `(.L_x_36) ;  /* 0x0000000000788947 */ /* 0x000fea0003800000 */
[----:B------:R-:W-:Y:S02]  /*1fe0*/  ISETP.NE.AND P0, PT, R42, RZ, PT ;  /* 0x000000ff2a00720c */ /* 0x000fe40003f05270 */
[----:B------:R-:W-:-:S11]  /*1ff0*/  PRMT R44, R34, 0x7610, R44 ;  /* 0x00007610222c7816 */ /* 0x000fd6000000002c */
[----:B------:R-:W-:-:S05]  /*2000*/  @P0 IMAD.IADD R38, R15, 0x1, -R42 ;  /* 0x000000010f260824 */ /* 0x000fca00078e0a2a */
[----:B------:R-:W-:-:S04]  /*2010*/  @P0 IADD3 R40, P3, PT, R38, R4, RZ ;  /* 0x0000000426280210 */ /* 0x000fc80007f7e0ff */
[----:B------:R-:W-:-:S05]  /*2020*/  @P0 LEA.HI.X.SX32 R41, R38, R5, 0x1, P3 ;  /* 0x0000000526290211 */ /* 0x000fca00018f0eff */
[----:B------:R-:W2:Y:S01]  /*2030*/  @P0 LDG.E.U8 R44, desc[UR6][R40.64] ;  /* 0x00000006282c0981 */ /* 0x000ea2000c1e1100 */
[----:B------:R-:W-:-:S05]  /*2040*/  IADD3 R38, P0, PT, R39, R4, RZ ;  /* 0x0000000427267210 */ /* 0x000fca0007f1e0ff */
[----:B------:R-:W-:-:S05]  /*2050*/  IMAD.X R39, RZ, RZ, R5, P0 ;  /* 0x000000ffff277224 */ /* 0x000fca00000e0605 */
[----:B------:R-:W3:Y:S01]  /*2060*/  LDG.E.U8 R38, desc[UR6][R38.64] ;  /* 0x0000000626267981 */ /* 0x000ee2000c1e1100 */
[----:B------:R-:W-:Y:S01]  /*2070*/  UMOV UR4, 0x48 ;  /* 0x0000004800047882 */ /* 0x000fe20000000000 */
[----:B--2---:R-:W-:-:S04]  /*2080*/  LOP3.LUT R44, R44, 0xff, RZ, 0xc0, !PT ;  /* 0x000000ff2c2c7812 */ /* 0x004fc800078ec0ff */
[----:B------:R-:W-:-:S04]  /*2090*/  LEA R44, R44, UR4, 0x2 ;  /* 0x000000042c2c7c11 */ /* 0x000fc8000f8e10ff */
[----:B------:R-:W3:Y:S02]  /*20a0*/  LDC R45, c[0x3][R44] ;  /* 0x00c000002c2d7b82 */ /* 0x000ee40000000800 */
[----:B---3--:R-:W-:-:S13]  /*20b0*/  ISETP.NE.AND P0, PT, R45, R38, PT ;  /* 0x000000262d00720c */ /* 0x008fda0003f05270 */
[----:B------:R-:W-:Y:S05]  /*20c0*/  @P0 BRA `(.L_x_36) ;  /* 0x00000000003c0947 */ /* 0x000fea0003800000 */
[----:B0-----:R-:W2:Y:S02]  /*20d0*/  LDG.E R39, desc[UR6][R28.64+0x1c] ;  /* 0x00001c061c277981 */ /* 0x001ea4000c1e1900 */
[C---:B--2---:R-:W-:Y:S01]  /*20e0*/  ISETP.GE.AND P0, PT, R42.reuse, R39, PT ;  /* 0x000000272a00720c */ /* 0x044fe20003f06270 */
[----:B------:R-:W-:-:S12]  /*20f0*/  VIADD R42, R42, 0x1 ;  /* 0x000000012a2a7836 */ /* 0x000fd80000000000 */
[----:B------:R-:W-:Y:S05]  /*2100*/  @P0 BREAK.RELIABLE B2 ;  /* 0x0000000000020942 */ /* 0x000fea0003800100 */
[----:B------:R-:W-:Y:S05]  /*2110*/  @!P0 BRA `(.L_x_37) ;  /* 0xfffffffc00a48947 */ /* 0x000fea000383ffff */
[----:B------:R-:W-:-:S05]  /*2120*/  IMAD.SHL.U32 R0, R34, 0x4, RZ ;  /* 0x0000000422007824 */ /* 0x000fca00078e00ff */
[C---:B------:R-:W-:Y:S02]  /*2130*/  ISETP.EQ.AND P0, PT, R0.reuse, RZ, PT ;  /* 0x000000ff0000720c */ /* 0x040fe40003f02270 */
[C---:B------:R-:W-:Y:S02]  /*2140*/  ISETP.EQ.AND P2, PT, R0.reuse, 0x4, PT ;  /* 0x000000040000780c */ /* 0x040fe40003f42270 */
[C---:B------:R-:W-:Y:S02]  /*2150*/  ISETP.EQ.AND P3, PT, R0.reuse, 0x8, PT ;  /* 0x000000080000780c */ /* 0x040fe40003f62270 */
[----:B------:R-:W-:-:S07]  /*2160*/  ISETP.EQ.AND P4, PT, R0, 0xc, PT ;  /* 0x0000000c0000780c */ /* 0x000fce0003f82270 */
[----:B------:R-:W-:Y:S02]  /*2170*/  @P0 MOV R16, 0xff800000 ;  /* 0xff80000000100802 */ /* 0x000fe40000000f00 */
[----:B------:R-:W-:Y:S02]  /*2180*/  @P2 IMAD.MOV.U32 R17, RZ, RZ, -0x800000 ;  /* 0xff800000ff112424 */ /* 0x000fe400078e00ff */
[----:B------:R-:W-:Y:S02]  /*2190*/  @P3 IMAD.MOV.U32 R30, RZ, RZ, -0x800000 ;  /* 0xff800000ff1e3424 */ /* 0x000fe400078e00ff */
[----:B------:R-:W-:Y:S01]  /*21a0*/  @P4 IMAD.MOV.U32 R31, RZ, RZ, -0x800000 ;  /* 0xff800000ff1f4424 */ /* 0x000fe200078e00ff */
[----:B------:R-:W-:Y:S06]  /*21b0*/  BRA `(.L_x_8) ;  /* 0x0000000400687947 */ /* 0x000fec0003800000 */
.L_x_36:
[----:B------:R-:W-:Y:S05]  /*21c0*/  BSYNC.RELIABLE B2 ;  /* 0x0000000000027941 */ /* 0x000fea0003800100 */
.L_x_35:
[C---:B------:R-:W-:Y:S01]  /*21d0*/  ISETP.GE.AND P0, PT, R37.reuse, R0, PT ;  /* 0x000000002500720c */ /* 0x040fe20003f06270 */
[----:B------:R-:W-:-:S12]  /*21e0*/  VIADD R37, R37, 0x1 ;  /* 0x0000000125257836 */ /* 0x000fd80000000000 */
[----:B------:R-:W-:Y:S05]  /*21f0*/  @!P0 BRA `(.L_x_38) ;  /* 0xfffffffc00588947 */ /* 0x000fea000383ffff */
.L_x_34:
[----:B------:R-:W-:Y:S05]  /*2200*/  @P1 BRA `(.L_x_39) ;  /* 0x0000000000dc1947 */ /* 0x000fea0003800000 */
[----:B------:R-:W1:Y:S02]  /*2210*/  LDCU UR4, c[0x0][0x3bc] ;  /* 0x00007780ff0477ac */ /* 0x000e640008000800 */
[----:B-1----:R-:W-:-:S09]  /*2220*/  UISETP.GT.AND UP0, UPT, UR4, 0x1, UPT ;  /* 0x000000010400788c */ /* 0x002fd2000bf04270 */
[----:B------:R-:W-:Y:S05]  /*2230*/  BRA.U UP0, `(.L_x_40) ;  /* 0x0000000100547547 */ /* 0x000fea000b800000 */
[----:B0-----:R-:W0:Y:S02]  /*2240*/  LDC.64 R28, c[0x0][0x3b0] ;  /* 0x0000ec00ff1c7b82 */ /* 0x001e240000000a00 */
[----:B0-----:R-:W-:-:S04]  /*2250*/  IADD3 R28, P0, PT, R8, R28, RZ ;  /* 0x0000001c081c7210 */ /* 0x001fc80007f1e0ff */
[----:B------:R-:W-:-:S05]  /*2260*/  LEA.HI.X.SX32 R29, R8, R29, 0x1, P0 ;  /* 0x0000001d081d7211 */ /* 0x000fca00000f0eff */
[----:B------:R-:W2:Y:S01]  /*2270*/  LDG.E.U8 R28, desc[UR6][R28.64] ;  /* 0x000000061c1c7981 */ /* 0x000ea2000c1e1100 */
[----:B------:R-:W-:-:S04]  /*2280*/  LOP3.LUT R37, R34, 0xff, RZ, 0xc0, !PT ;  /* 0x000000ff22257812 */ /* 0x000fc800078ec0ff */
[----:B--2---:R-:W-:-:S13]  /*2290*/  ISETP.NE.AND P0, PT, R28, R37, PT ;  /* 0x000000251c00720c */ /* 0x004fda0003f05270 */
[----:B------:R-:W-:Y:S05]  /*22a0*/  @!P0 BRA `(.L_x_41) ;  /* 0x0000000400088947 */ /* 0x000fea0003800000 */
[----:B------:R-:W0:Y:S01]  /*22b0*/  LDCU UR5, c[0x0][0x3b8] ;  /* 0x00007700ff0577ac */ /* 0x000e220008000800 */
[----:B------:R-:W-:-:S05]  /*22c0*/  UMOV UR4, URZ ;  /* 0x000000ff00047c82 */ /* 0x000fca0008000000 */
.L_x_42:
[----:B------:R-:W-:-:S04]  /*22d0*/  UIADD3 UR4, UPT, UPT, UR4, 0x1, URZ ;  /* 0x0000000104047890 */ /* 0x000fc8000fffe0ff */
[----:B0-----:R-:W-:-:S09]  /*22e0*/  UISETP.NE.AND UP0, UPT, UR4, UR5, UPT ;  /* 0x000000050400728c */ /* 0x001fd2000bf05270 */
[----:B------:R-:W-:Y:S05]  /*22f0*/  BRA.U !UP0, `(.L_x_39) ;  /* 0x0000000108a07547 */ /* 0x000fea000b800000 */
[----:B------:R-:W0:Y:S08]  /*2300*/  LDC R39, c[0x0][0x3bc] ;  /* 0x0000ef00ff277b82 */ /* 0x000e300000000800 */
[----:B------:R-:W1:Y:S01]  /*2310*/  LDC.64 R28, c[0x0][0x3b0] ;  /* 0x0000ec00ff1c7b82 */ /* 0x000e620000000a00 */
[----:B0-----:R-:W-:-:S05]  /*2320*/  IMAD R0, R39, UR4, R8 ;  /* 0x0000000427007c24 */ /* 0x001fca000f8e0208 */
[----:B-1----:R-:W-:-:S04]  /*2330*/  IADD3 R28, P0, PT, R0, R28, RZ ;  /* 0x0000001c001c7210 */ /* 0x002fc80007f1e0ff */
[----:B------:R-:W-:-:S05]  /*2340*/  LEA.HI.X.SX32 R29, R0, R29, 0x1, P0 ;  /* 0x0000001d001d7211 */ /* 0x000fca00000f0eff */
[----:B------:R-:W2:Y:S02]  /*2350*/  LDG.E.U8 R28, desc[UR6][R28.64] ;  /* 0x000000061c1c7981 */ /* 0x000ea4000c1e1100 */
[----:B--2---:R-:W-:-:S13]  /*2360*/  ISETP.NE.AND P0, PT, R28, R37, PT ;  /* 0x000000251c00720c */ /* 0x004fda0003f05270 */
[----:B------:R-:W-:Y:S05]  /*2370*/  @P0 BRA `(.L_x_42) ;  /* 0xfffffffc00d40947 */ /* 0x000fea000383ffff */
[----:B------:R-:W-:Y:S05]  /*2380*/  BRA `(.L_x_41) ;  /* 0x0000000000d07947 */ /* 0x000fea0003800000 */
.L_x_40:
[----:B------:R-:W-:-:S07]  /*2390*/  IMAD.MOV.U32 R37, RZ, RZ, RZ ;  /* 0x000000ffff257224 */ /* 0x000fce00078e00ff */
.L_x_46:
[----:B------:R-:W-:Y:S01]  /*23a0*/  HFMA2 R0, -RZ, RZ, 0, 0 ;  /* 0x00000000ff007431 */ /* 0x000fe200000001ff */
[----:B------:R-:W-:Y:S06]  /*23b0*/  BSSY.RELIABLE B2, `(.L_x_43) ;  /* 0x0000018000027945 */ /* 0x000fec0003800100 */
.L_x_45:
[----:B------:R-:W1:Y:S01]  /*23c0*/  LDC R42, c[0x0][0x3bc] ;  /* 0x0000ef00ff2a7b82 */ /* 0x000e620000000800 */
[----:B------:R-:W-:-:S05]  /*23d0*/  IMAD.IADD R39, R35, 0x1, R0 ;  /* 0x0000000123277824 */ /* 0x000fca00078e0200 */
[----:B------:R-:W-:Y:S02]  /*23e0*/  IADD3 R40, P0, PT, R39, R4, RZ ;  /* 0x0000000427287210 */ /* 0x000fe40007f1e0ff */
[----:B0-----:R-:W0:Y:S01]  /*23f0*/  LDC.64 R28, c[0x0][0x3b0] ;  /* 0x0000ec00ff1c7b82 */ /* 0x001e220000000a00 */
[----:B-1----:R-:W-:-:S05]  /*2400*/  IMAD R41, R37, R42, R0 ;  /* 0x0000002a25297224 */ /* 0x002fca00078e0200 */
[----:B0-----:R-:W-:Y:S02]  /*2410*/  IADD3 R38, P3, PT, R41, R28, RZ ;  /* 0x0000001c29267210 */ /* 0x001fe40007f7e0ff */
[----:B------:R-:W-:-:S03]  /*2420*/  LEA.HI.X.SX32 R41, R39, R5, 0x1, P0 ;  /* 0x0000000527297211 */ /* 0x000fc600000f0eff */
[----:B------:R-:W-:Y:S02]  /*2430*/  IMAD.X R39, RZ, RZ, R29, P3 ;  /* 0x000000ffff277224 */ /* 0x000fe400018e061d */
[----:B------:R-:W2:Y:S04]  /*2440*/  LDG.E.U8 R40, desc[UR6][R40.64] ;  /* 0x0000000628287981 */ /* 0x000ea8000c1e1100 */
[----:B------:R-:W2:Y:S02]  /*2450*/  LDG.E.U8 R39, desc[UR6][R38.64] ;  /* 0x0000000626277981 */ /* 0x000ea4000c1e1100 */
[----:B--2---:R-:W-:-:S13]  /*2460*/  ISETP.NE.AND P0, PT, R40, R39, PT ;  /* 0x000000272800720c */ /* 0x004fda0003f05270 */
[----:B------:R-:W-:Y:S05]  /*2470*/  @P0 BRA `(.L_x_44) ;  /* 0x00000000002c0947 */ /* 0x000fea0003800000 */
[----:B------:R-:W-:-:S05]  /*2480*/  VIADD R0, R0, 0x1 ;  /* 0x0000000100007836 */ /* 0x000fca0000000000 */
[----:B------:R-:W-:-:S13]  /*2490*/  ISETP.NE.AND P0, PT, R0, R8, PT ;  /* 0x000000080000720c */ /* 0x000fda0003f05270 */
[----:B------:R-:W-:Y:S05]  /*24a0*/  @P0 BRA `(.L_x_45) ;  /* 0xfffffffc00c40947 */ /* 0x000fea000383ffff */
[----:B------:R-:W-:-:S05]  /*24b0*/  IMAD R42, R37, R42, R8 ;  /* 0x0000002a252a7224 */ /* 0x000fca00078e0208 */
[----:B------:R-:W-:-:S04]  /*24c0*/  IADD3 R28, P0, PT, R42, R28, RZ ;  /* 0x0000001c2a1c7210 */ /* 0x000fc80007f1e0ff */
[----:B------:R-:W-:-:S05]  /*24d0*/  LEA.HI.X.SX32 R29, R42, R29, 0x1, P0 ;  /* 0x0000001d2a1d7211 */ /* 0x000fca00000f0eff */
[----:B------:R-:W2:Y:S01]  /*24e0*/  LDG.E.U8 R28, desc[UR6][R28.64] ;  /* 0x000000061c1c7981 */ /* 0x000ea2000c1e1100 */
[----:B------:R-:W-:-:S04]  /*24f0*/  LOP3.LUT R39, R34, 0xff, RZ, 0xc0, !PT ;  /* 0x000000ff22277812 */ /* 0x000fc800078ec0ff */
[----:B--2---:R-:W-:-:S13]  /*2500*/  ISETP.NE.AND P0, PT, R28, R39, PT ;  /* 0x000000271c00720c */ /* 0x004fda0003f05270 */
[----:B------:R-:W-:Y:S05]  /*2510*/  @!P0 BREAK.RELIABLE B2 ;  /* 0x0000000000028942 */ /* 0x000fea0003800100 */
[----:B------:R-:W-:Y:S05]  /*2520*/  @!P0 BRA `(.L_x_41) ;  /* 0x0000000000688947 */ /* 0x000fea0003800000 */
.L_x_44:
[----:B------:R-:W-:Y:S05]  /*2530*/  BSYNC.RELIABLE B2 ;  /* 0x0000000000027941 */ /* 0x000fea0003800100 */
.L_x_43:
[----:B------:R-:W0:Y:S01]  /*2540*/  LDCU UR4, c[0x0][0x3b8] ;  /* 0x00007700ff0477ac */ /* 0x000e220008000800 */
[----:B------:R-:W-:-:S05]  /*2550*/  VIADD R37, R37, 0x1 ;  /* 0x0000000125257836 */ /* 0x000fca0000000000 */
[----:B0-----:R-:W-:-:S13]  /*2560*/  ISETP.NE.AND P0, PT, R37, UR4, PT ;  /* 0x0000000425007c0c */ /* 0x001fda000bf05270 */
[----:B------:R-:W-:Y:S05]  /*2570*/  @P0 BRA `(.L_x_46) ;  /* 0xfffffffc00880947 */ /* 0x000fea000383ffff */
.L_x_39:
[----:B------:R-:W-:Y:S01]  /*2580*/  IMAD.SHL.U32 R0, R34, 0x4, RZ ;  /* 0x0000000422007824 */ /* 0x000fe200078e00ff */
[----:B------:R-:W-:Y:S04]  /*2590*/  BSSY.RECONVERGENT B2, `(.L_x_47) ;  /* 0x000000e000027945 */ /* 0x000fe80003800200 */
[C---:B------:R-:W-:Y:S02]  /*25a0*/  ISETP.EQ.AND P0, PT, R0.reuse, RZ, PT ;  /* 0x000000ff0000720c */ /* 0x040fe40003f02270 */
[C---:B------:R-:W-:Y:S02]  /*25b0*/  ISETP.EQ.AND P3, PT, R0.reuse, 0x4, PT ;  /* 0x000000040000780c */ /* 0x040fe40003f62270 */
[C---:B------:R-:W-:Y:S02]  /*25c0*/  ISETP.EQ.AND P4, PT, R0.reuse, 0x8, PT ;  /* 0x000000080000780c */ /* 0x040fe40003f82270 */
[----:B------:R-:W-:Y:S01]  /*25d0*/  ISETP.EQ.AND P5, PT, R0, 0xc, PT ;  /* 0x0000000c0000780c */ /* 0x000fe20003fa2270 */
[----:B------:R-:W-:-:S12]  /*25e0*/  @!P2 BRA `(.L_x_48) ;  /* 0x000000000020a947 */ /* 0x000fd80003800000 */
[----:B0-----:R-:W2:Y:S02]  /*25f0*/  LDG.E.U8 R29, desc[UR6][R18.64+-0x1] ;  /* 0xffffff06121d7981 */ /* 0x001ea4000c1e1100 */
[----:B--2---:R-:W-:-:S13]  /*2600*/  ISETP.NE.AND P2, PT, R34, R29, PT ;  /* 0x0000001d2200720c */ /* 0x004fda0003f45270 */
[----:B------:R-:W-:Y:S05]  /*2610*/  @P2 BRA `(.L_x_48) ;  /* 0x0000000000142947 */ /* 0x000fea0003800000 */
[----:B------:R-:W0:Y:S02]  /*2620*/  LDC.64 R28, c[0x0][0x398] ;  /* 0x0000e600ff1c7b82 */ /* 0x000e240000000a00 */
[----:B0-----:R-:W2:Y:S04]  /*2630*/  LDG.E R0, desc[UR6][R28.64+0x20] ;  /* 0x000020061c007981 */ /* 0x001ea8000c1e1900 */
[----:B------:R-:W3:Y:S01]  /*2640*/  LDG.E R38, desc[UR6][R28.64+0xc] ;  /* 0x00000c061c267981 */ /* 0x000ee2000c1e1900 */
[----:B--2---:R-:W-:-:S04]  /*2650*/  FMUL R37, R0, -0.050000000745058059692 ;  /* 0xbd4ccccd00257820 */ /* 0x004fc80000400000 */
[----:B---3--:R-:W-:-:S07]  /*2660*/  FFMA R36, R37, R38, R36 ;  /* 0x0000002625247223 */ /* 0x008fce0000000024 */
.L_x_48:
[----:B------:R-:W-:Y:S05]  /*2670*/  BSYNC.RECONVERGENT B2 ;  /* 0x0000000000027941 */ /* 0x000fea0003800200 */
.L_x_47:
[----:B------:R-:W-:Y:S01]  /*2680*/  @P0 MOV R16, R36 ;  /* 0x0000002400100202 */ /* 0x000fe20000000f00 */
[--C-:B------:R-:W-:Y:S02]  /*2690*/  @P3 IMAD.MOV.U32 R17, RZ, RZ, R36.reuse ;  /* 0x000000ffff113224 */ /* 0x100fe400078e0024 */
[--C-:B------:R-:W-:Y:S02]  /*26a0*/  @P4 IMAD.MOV.U32 R30, RZ, RZ, R36.reuse ;  /* 0x000000ffff1e4224 */ /* 0x100fe400078e0024 */
[----:B------:R-:W-:Y:S01]  /*26b0*/  @P5 IMAD.MOV.U32 R31, RZ, RZ, R36 ;  /* 0x000000ffff1f5224 */ /* 0x000fe200078e0024 */
[----:B------:R-:W-:Y:S06]  /*26c0*/  BRA `(.L_x_8) ;  /* 0x0000000000247947 */ /* 0x000fec0003800000 */
.L_x_41:
[----:B------:R-:W-:-:S05]  /*26d0*/  IMAD.SHL.U32 R0, R34, 0x4, RZ ;  /* 0x0000000422007824 */ /* 0x000fca00078e00ff */
[C---:B------:R-:W-:Y:S02]  /*26e0*/  ISETP.EQ.AND P0, PT, R0.reuse, RZ, PT ;  /* 0x000000ff0000720c */ /* 0x040fe40003f02270 */
[C---:B------:R-:W-:Y:S02]  /*26f0*/  ISETP.EQ.AND P2, PT, R0.reuse, 0x4, PT ;  /* 0x000000040000780c */ /* 0x040fe40003f42270 */
[C---:B------:R-:W-:Y:S02]  /*2700*/  ISETP.EQ.AND P3, PT, R0.reuse, 0x8, PT ;  /* 0x000000080000780c */ /* 0x040fe40003f62270 */
[----:B------:R-:W-:-:S07]  /*2710*/  ISETP.EQ.AND P4, PT, R0, 0xc, PT ;  /* 0x0000000c0000780c */ /* 0x000fce0003f82270 */
[----:B------:R-:W-:Y:S02]  /*2720*/  @P0 IMAD.MOV.U32 R16, RZ, RZ, -0x800000 ;  /* 0xff800000ff100424 */ /* 0x000fe400078e00ff */
[----:B------:R-:W-:Y:S02]  /*2730*/  @P2 MOV R17, 0xff800000 ;  /* 0xff80000000112802 */ /* 0x000fe40000000f00 */
[----:B------:R-:W-:Y:S02]  /*2740*/  @P3 IMAD.MOV.U32 R30, RZ, RZ, -0x800000 ;  /* 0xff800000ff1e3424 */ /* 0x000fe400078e00ff */
[----:B------:R-:W-:-:S07]  /*2750*/  @P4 IMAD.MOV.U32 R31, RZ, RZ, -0x800000 ;  /* 0xff800000ff1f4424 */ /* 0x000fce00078e00ff */
.L_x_8:
[----:B------:R-:W-:Y:S05]  /*2760*/  BSYNC.RECONVERGENT B1 ;  /* 0x0000000000017941 */ /* 0x000fea0003800200 */
.L_x_6:
[----:B------:R-:W-:-:S05]  /*2770*/  VIADD R34, R34, 0x1 ;  /* 0x0000000122227836 */ /* 0x000fca0000000000 */
[----:B------:R-:W-:-:S13]  /*2780*/  ISETP.NE.AND P0, PT, R34, 0x4, PT ;  /* 0x000000042200780c */ /* 0x000fda0003f05270 */
[----:B------:R-:W-:Y:S05]  /*2790*/  @P0 BRA `(.L_x_49) ;  /* 0xffffffdc00040947 */ /* 0x000fea000383ffff */
[----:B------:R-:W-:Y:S01]  /*27a0*/  FSETP.NE.AND P2, PT, R17, -INF , PT ;  /* 0xff8000001100780b */ /* 0x000fe20003f45000 */
[----:B------:R-:W-:Y:S01]  /*27b0*/  IMAD.MOV.U32 R19, RZ, RZ, R9 ;  /* 0x000000ffff137224 */ /* 0x000fe200078e0009 */
[----:B------:R-:W-:Y:S01]  /*27c0*/  FSETP.EQU.AND P6, PT, R31, -INF , PT ;  /* 0xff8000001f00780b */ /* 0x000fe20003fca000 */
[----:B------:R-:W-:Y:S01]  /*27d0*/  IMAD.MOV.U32 R18, RZ, RZ, R6 ;  /* 0x000000ffff127224 */ /* 0x000fe200078e0006 */
[C---:B------:R-:W-:Y:S01]  /*27e0*/  FSETP.EQU.AND P1, PT, R16.reuse, -INF , !P2 ;  /* 0xff8000001000780b */ /* 0x040fe2000572a000 */
[----:B0-----:R-:W-:Y:S01]  /*27f0*/  IMAD.MOV.U32 R28, RZ, RZ, R10 ;  /* 0x000000ffff1c7224 */ /* 0x001fe200078e000a */
[----:B------:R-:W-:Y:S02]  /*2800*/  FSETP.NE.AND P3, PT, R16, -INF , PT ;  /* 0xff8000001000780b */ /* 0x000fe40003f65000 */
[C---:B------:R-:W-:Y:S02]  /*2810*/  FSETP.EQU.AND P1, PT, R30.reuse, -INF , P1 ;  /* 0xff8000001e00780b */ /* 0x040fe40000f2a000 */
[----:B------:R-:W-:-:S02]  /*2820*/  FSETP.NE.AND P4, PT, R30, -INF , PT ;  /* 0xff8000001e00780b */ /* 0x000fc40003f85000 */
[----:B------:R-:W-:Y:S02]  /*2830*/  FSETP.NE.AND P5, PT, R31, -INF , PT ;  /* 0xff8000001f00780b */ /* 0x000fe40003fa5000 */
[----:B------:R-:W-:Y:S02]  /*2840*/  MOV R29, R7 ;  /* 0x00000007001d7202 */ /* 0x000fe40000000f00 */
[----:B------:R-:W-:-:S05]  /*2850*/  PLOP3.LUT P0, PT, PT, PT, PT, 0x8, 0x80 ;  /* 0x000000000080781c */ /* 0x000fca0003f0e170 */
[----:B------:R-:W-:Y:S08]  /*2860*/  @P1 BRA P6, `(.L_x_50) ;  /* 0x0000000800841947 */ /* 0x000ff00003000000 */
[C---:B------:R-:W-:Y:S01]  /*2870*/  FSETP.NE.AND P1, PT, R16.reuse, -INF , PT ;  /* 0xff8000001000780b */ /* 0x040fe20003f25000 */
[----:B------:R-:W-:Y:S01]  /*2880*/  BSSY.RECONVERGENT B1, `(.L_x_51) ;  /* 0x0000018000017945 */ /* 0x000fe20003800200 */
[----:B------:R-:W-:Y:S01]  /*2890*/  IMAD.MOV.U32 R37, RZ, RZ, RZ ;  /* 0x000000ffff257224 */ /* 0x000fe200078e00ff */
[----:B------:R-:W-:Y:S02]  /*28a0*/  CS2R R32, SRZ ;  /* 0x0000000000207805 */ /* 0x000fe4000001ff00 */
[----:B------:R-:W-:Y:S01]  /*28b0*/  FSEL R0, R16, -INF , P1 ;  /* 0xff80000010007808 */ /* 0x000fe20000800000 */
[----:B------:R-:W-:-:S03]  /*28c0*/  IMAD.MOV.U32 R34, RZ, RZ, RZ ;  /* 0x000000ffff227224 */ /* 0x000fc600078e00ff */
[----:B------:R-:W-:-:S04]  /*28d0*/  FSETP.GT.AND P1, PT, R17, R0, PT ;  /* 0x000000001100720b */ /* 0x000fc80003f24000 */
[----:B------:R-:W-:-:S04]  /*28e0*/  FSEL R19, R17, R0, P1 ;  /* 0x0000000011137208 */ /* 0x000fc80000800000 */
[----:B------:R-:W-:-:S04]  /*28f0*/  FSETP.GT.AND P1, PT, R30, R19, PT ;  /* 0x000000131e00720b */ /* 0x000fc80003f24000 */
[----:B------:R-:W-:-:S04]  /*2900*/  FSEL R0, R30, R19, P1 ;  /* 0x000000131e007208 */ /* 0x000fc80000800000 */
[----:B------:R-:W-:-:S04]  /*2910*/  FSETP.GT.AND P1, PT, R31, R0, PT ;  /* 0x000000001f00720b */ /* 0x000fc80003f24000 */
[----:B------:R-:W-:Y:S01]  /*2920*/  FSEL R0, R31, R0, P1 ;  /* 0x000000001f007208 */ /* 0x000fe20000800000 */
[----:B------:R-:W-:Y:S08]  /*2930*/  @!P3 BRA `(.L_x_52) ;  /* 0x000000000030b947 */ /* 0x000ff00003800000 */
[----:B------:R-:W-:Y:S02]  /*2940*/  IMAD.MOV.U32 R19, RZ, RZ, 0x3bbb989d ;  /* 0x3bbb989dff137424 */ /* 0x000fe400078e00ff */
[----:B------:R-:W-:Y:S01]  /*2950*/  FADD R18, R16, -R0 ;  /* 0x8000000010127221 */ /* 0x000fe20000000000 */
[----:B------:R-:W-:-:S03]  /*2960*/  IMAD.MOV.U32 R28, RZ, RZ, 0x437c0000 ;  /* 0x437c0000ff1c7424 */ /* 0x000fc600078e00ff */
[----:B------:R-:W-:-:S04]  /*2970*/  FFMA.SAT R19, R18, R19, 0.5 ;  /* 0x3f00000012137423 */ /* 0x000fc80000002013 */
[----:B------:R-:W-:-:S04]  /*2980*/  FFMA.RM R19, R19, R28, 12582913 ;  /* 0x4b40000113137423 */ /* 0x000fc8000000401c */
[C---:B------:R-:W-:Y:S01]  /*2990*/  FADD R29, R19.reuse, -12583039 ;  /* 0xcb40007f131d7421 */ /* 0x040fe20000000000 */
[----:B------:R-:W-:-:S03]  /*29a0*/  SHF.L.U32 R19, R19, 0x17, RZ ;  /* 0x0000001713137819 */ /* 0x000fc600000006ff */
[----:B------:R-:W-:-:S04]  /*29b0*/  FFMA R29, R18, 1.4426950216293334961, -R29 ;  /* 0x3fb8aa3b121d7823 */ /* 0x000fc8000000081d */
[----:B------:R-:W-:-:S04]  /*29c0*/  FFMA R29, R18, 1.925963033500011079e-08, R29 ;  /* 0x32a57060121d7823 */ /* 0x000fc8000000001d */
[----:B------:R-:W0:Y:S02]  /*29d0*/  MUFU.EX2 R18, R29 ;  /* 0x0000001d00127308 */ /* 0x000e240000000800 */
[----:B0-----:R-:W-:-:S04]  /*29e0*/  FMUL R37, R19, R18 ;  /* 0x0000001213257220 */ /* 0x001fc80000400000 */
[----:B------:R-:W-:-:S07]  /*29f0*/  FADD R34, RZ, R37 ;  /* 0x00000025ff227221 */ /* 0x000fce0000000000 */
.L_x_52:
[----:B------:R-:W-:Y:S05]  /*2a00*/  BSYNC.RECONVERGENT B1 ;  /* 0x0000000000017941 */ /* 0x000fea0003800200 */
.L_x_51:
[----:B------:R-:W-:Y:S04]  /*2a10*/  BSSY.RECONVERGENT B1, `(.L_x_53) ;  /* 0x000000e000017945 */ /* 0x000fe80003800200 */
[----:B------:R-:W-:Y:S05]  /*2a20*/  @!P2 BRA `(.L_x_54) ;  /* 0x000000000030a947 */ /* 0x000fea0003800000 */
[----:B------:R-:W-:Y:S02]  /*2a30*/  IMAD.MOV.U32 R19, RZ, RZ, 0x3bbb989d ;  /* 0x3bbb989dff137424 */ /* 0x000fe400078e00ff */
[----:B------:R-:W-:Y:S01]  /*2a40*/  FADD R18, R17, -R0 ;  /* 0x8000000011127221 */ /* 0x000fe20000000000 */
[----:B------:R-:W-:-:S03]  /*2a50*/  IMAD.MOV.U32 R28, RZ, RZ, 0x437c0000 ;  /* 0x437c0000ff1c7424 */ /* 0x000fc600078e00ff */
[----:B------:R-:W-:-:S04]  /*2a60*/  FFMA.SAT R19, R18, R19, 0.5 ;  /* 0x3f00000012137423 */ /* 0x000fc80000002013 */
[----:B------:R-:W-:-:S04]  /*2a70*/  FFMA.RM R19, R19, R28, 12582913 ;  /* 0x4b40000113137423 */ /* 0x000fc8000000401c */
[C---:B------:R-:W-:Y:S01]  /*2a80*/  FADD R29, R19.reuse, -12583039 ;  /* 0xcb40007f131d7421 */ /* 0x040fe20000000000 */
[----:B------:R-:W-:-:S03]  /*2a90*/  IMAD.SHL.U32 R19, R19, 0x800000, RZ ;  /* 0x0080000013137824 */ /* 0x000fc600078e00ff */
[----:B------:R-:W-:-:S04]  /*2aa0*/  FFMA R29, R18, 1.4426950216293334961, -R29 ;  /* 0x3fb8aa3b121d7823 */ /* 0x000fc8000000081d */
[----:B------:R-:W-:-:S04]  /*2ab0*/  FFMA R29, R18, 1.925963033500011079e-08, R29 ;  /* 0x32a57060121d7823 */ /* 0x000fc8000000001d */
[----:B------:R-:W0:Y:S02]  /*2ac0*/  MUFU.EX2 R18, R29 ;  /* 0x0000001d00127308 */ /* 0x000e240000000800 */
[----:B0-----:R-:W-:-:S04]  /*2ad0*/  FMUL R33, R19, R18 ;  /* 0x0000001213217220 */ /* 0x001fc80000400000 */
[----:B------:R-:W-:-:S07]  /*2ae0*/  FADD R34, R34, R33 ;  /* 0x0000002122227221 */ /* 0x000fce0000000000 */
.L_x_54:
[----:B------:R-:W-:Y:S05]  /*2af0*/  BSYNC.RECONVERGENT B1 ;  /* 0x0000000000017941 */ /* 0x000fea0003800200 */
.L_x_53:
        /* <DEDUP_REMOVED lines=13> */
[----:B------:R-:W-:-:S07]  /*2bd0*/  FADD R34, R34, R32 ;  /* 0x0000002022227221 */ /* 0x000fce0000000000 */
.L_x_56:
[----:B------:R-:W-:Y:S05]  /*2be0*/  BSYNC.RECONVERGENT B1 ;  /* 0x0000000000017941 */ /* 0x000fea0003800200 */
.L_x_55:
        /* <DEDUP_REMOVED lines=10> */
[----:B------:R-:W-:-:S06]  /*2c90*/  FFMA R19, R0, 1.925963033500011079e-08, R19 ;  /* 0x32a5706000137823 */ /* 0x000fcc0000000013 */
[----:B------:R-:W0:Y:S02]  /*2ca0*/  MUFU.EX2 R19, R19 ;  /* 0x0000001300137308 */ /* 0x000e240000000800 */
[----:B0-----:R-:W-:-:S07]  /*2cb0*/  FFMA R34, R29, R19, R34 ;  /* 0x000000131d227223 */ /* 0x001fce0000000022 */
.L_x_58:
[----:B------:R-:W-:Y:S05]  /*2cc0*/  BSYNC.RECONVERGENT B1 ;  /* 0x0000000000017941 */ /* 0x000fea0003800200 */
.L_x_57:
[----:B------:R-:W-:Y:S01]  /*2cd0*/  FSETP.GTU.AND P1, PT, R34, RZ, PT ;  /* 0x000000ff2200720b */ /* 0x000fe20003f2c000 */
[----:B------:R-:W-:Y:S01]  /*2ce0*/  IMAD.MOV.U32 R19, RZ, RZ, R9 ;  /* 0x000000ffff137224 */ /* 0x000fe200078e0009 */
[----:B------:R-:W-:Y:S01]  /*2cf0*/  MOV R29, R7 ;  /* 0x00000007001d7202 */ /* 0x000fe20000000f00 */
[----:B------:R-:W-:Y:S02]  /*2d00*/  IMAD.MOV.U32 R18, RZ, RZ, R6 ;  /* 0x000000ffff127224 */ /* 0x000fe400078e0006 */
[----:B------:R-:W-:-:S08]  /*2d10*/  IMAD.MOV.U32 R28, RZ, RZ, R10 ;  /* 0x000000ffff1c7224 */ /* 0x000fd000078e000a */
[----:B------:R-:W-:Y:S05]  /*2d20*/  @!P1 BRA `(.L_x_50) ;  /* 0x0000000400549947 */ /* 0x000fea0003800000 */
[----:B------:R-:W0:Y:S01]  /*2d30*/  MUFU.RCP R35, R34 ;  /* 0x0000002200237308 */ /* 0x000e220000001000 */
[----:B------:R-:W-:Y:S07]  /*2d40*/  BSSY.RECONVERGENT B1, `(.L_x_59) ;  /* 0x000000d000017945 */ /* 0x000fee0003800200 */
[----:B------:R-:W1:Y:S01]  /*2d50*/  FCHK P0, R37, R34 ;  /* 0x0000002225007302 */ /* 0x000e620000000000 */
[----:B0-----:R-:W-:-:S04]  /*2d60*/  FFMA R0, R35, -R34, 1 ;  /* 0x3f80000023007423 */ /* 0x001fc80000000822 */
[----:B------:R-:W-:-:S04]  /*2d70*/  FFMA R35, R35, R0, R35 ;  /* 0x0000000023237223 */ /* 0x000fc80000000023 */
[----:B------:R-:W-:-:S04]  /*2d80*/  FFMA R0, R35, R37, RZ ;  /* 0x0000002523007223 */ /* 0x000fc800000000ff */
[----:B------:R-:W-:-:S04]  /*2d90*/  FFMA R19, R0, -R34, R37 ;  /* 0x8000002200137223 */ /* 0x000fc80000000025 */
[----:B------:R-:W-:Y:S01]  /*2da0*/  FFMA R35, R35, R19, R0 ;  /* 0x0000001323237223 */ /* 0x000fe20000000000 */
[----:B-1----:R-:W-:Y:S06]  /*2db0*/  @!P0 BRA `(.L_x_60) ;  /* 0x0000000000148947 */ /* 0x002fec0003800000 */
[----:B------:R-:W-:Y:S01]  /*2dc0*/  IMAD.MOV.U32 R0, RZ, RZ, R37 ;  /* 0x000000ffff007224 */ /* 0x000fe200078e0025 */
[----:B------:R-:W-:Y:S01]  /*2dd0*/  MOV R38, 0x2e00 ;  /* 0x00002e0000267802 */ /* 0x000fe20000000f00 */
[----:B------:R-:W-:-:S07]  /*2de0*/  IMAD.MOV.U32 R45, RZ, RZ, R34 ;  /* 0x000000ffff2d7224 */ /* 0x000fce00078e0022 */
[----:B------:R-:W-:Y:S05]  /*2df0*/  CALL.REL.NOINC `($__internal_0_$__cuda_sm3x_div_rn_noftz_f32_slowpath) ;  /* 0x0000000400547944 */ /* 0x000fea0003c00000 */
[----:B------:R-:W-:-:S07]  /*2e00*/  IMAD.MOV.U32 R35, RZ, RZ, R0 ;  /* 0x000000ffff237224 */ /* 0x000fce00078e0000 */
.L_x_60:
[----:B------:R-:W-:Y:S05]  /*2e10*/  BSYNC.RECONVERGENT B1 ;  /* 0x0000000000017941 */ /* 0x000fea0003800200 */
.L_x_59:
        /* <DEDUP_REMOVED lines=10> */
[----:B------:R-:W-:Y:S02]  /*2ec0*/  MOV R45, R34 ;  /* 0x00000022002d7202 */ /* 0x000fe40000000f00 */
[----:B------:R-:W-:-:S07]  /*2ed0*/  MOV R38, 0x2ef0 ;  /* 0x00002ef000267802 */ /* 0x000fce0000000f00 */
[----:B------:R-:W-:Y:S05]  /*2ee0*/  CALL.REL.NOINC `($__internal_0_$__cuda_sm3x_div_rn_noftz_f32_slowpath) ;  /* 0x0000000400187944 */ /* 0x000fea0003c00000 */
[----:B------:R-:W-:-:S07]  /*2ef0*/  IMAD.MOV.U32 R18, RZ, RZ, R0 ;  /* 0x000000ffff127224 */ /* 0x000fce00078e0000 */
.L_x_62:
[----:B------:R-:W-:Y:S05]  /*2f00*/  BSYNC.RECONVERGENT B1 ;  /* 0x0000000000017941 */ /* 0x000fea0003800200 */
.L_x_61:
        /* <DEDUP_REMOVED lines=13> */
.L_x_64:
[----:B------:R-:W-:Y:S05]  /*2fe0*/  BSYNC.RECONVERGENT B1 ;  /* 0x0000000000017941 */ /* 0x000fea0003800200 */
.L_x_63:
[----:B------:R-:W-:Y:S01]  /*2ff0*/  SHF.R.U32.HI R28, RZ, 0x2, R21 ;  /* 0x00000002ff1c7819 */ /* 0x000fe20000011615 */
[----:B------:R-:W-:Y:S01]  /*3000*/  IMAD.SHL.U32 R32, R9, 0x10, RZ ;  /* 0x0000001009207824 */ /* 0x000fe200078e00ff */
[----:B------:R-:W-:Y:S01]  /*3010*/  IADD3 R20, PT, PT, R20, 0x587c5, RZ ;  /* 0x000587c514147810 */ /* 0x000fe20007ffe0ff */
[----:B------:R-:W-:Y:S01]  /*3020*/  BSSY.RECONVERGENT B1, `(.L_x_65) ;  /* 0x0000016000017945 */ /* 0x000fe20003800200 */
[----:B------:R-:W-:-:S05]  /*3030*/  LOP3.LUT R28, R28, R21, RZ, 0x3c, !PT ;  /* 0x000000151c1c7212 */ /* 0x000fca00078e3cff */
[----:B------:R-:W-:-:S05]  /*3040*/  IMAD.SHL.U32 R19, R28, 0x2, RZ ;  /* 0x000000021c137824 */ /* 0x000fca00078e00ff */
[----:B------:R-:W-:-:S04]  /*3050*/  LOP3.LUT R19, R9, R32, R19, 0x96, !PT ;  /* 0x0000002009137212 */ /* 0x000fc800078e9613 */
[----:B------:R-:W-:Y:S01]  /*3060*/  LOP3.LUT R19, R19, R28, RZ, 0x3c, !PT ;  /* 0x0000001c13137212 */ /* 0x000fe200078e3cff */
[----:B------:R-:W-:-:S04]  /*3070*/  IMAD.MOV.U32 R28, RZ, RZ, 0x2f800000 ;  /* 0x2f800000ff1c7424 */ /* 0x000fc800078e00ff */
[----:B------:R-:W-:-:S05]  /*3080*/  IMAD.IADD R21, R19, 0x1, R20 ;  /* 0x0000000113157824 */ /* 0x000fca00078e0214 */
[----:B------:R-:W-:-:S05]  /*3090*/  I2FP.F32.U32 R21, R21 ;  /* 0x0000001500157245 */ /* 0x000fca0000201000 */
[----:B------:R-:W-:Y:S01]  /*30a0*/  FFMA R28, R21, R28, 1.1641532182693481445e-10 ;  /* 0x2f000000151c7423 */ /* 0x000fe2000000001c */
[----:B------:R-:W-:-:S04]  /*30b0*/  PRMT R21, RZ, 0x7610, R21 ;  /* 0x00007610ff157816 */ /* 0x000fc80000000015 */
[----:B------:R-:W-:-:S13]  /*30c0*/  FSETP.GTU.AND P0, PT, R28, R35, PT ;  /* 0x000000231c00720b */ /* 0x000fda0003f0c000 */
[----:B------:R-:W-:Y:S05]  /*30d0*/  @!P0 BRA `(.L_x_66) ;  /* 0x0000000000288947 */ /* 0x000fea0003800000 */
[----:B------:R-:W-:Y:S01]  /*30e0*/  FADD R35, RZ, R35 ;  /* 0x00000023ff237221 */ /* 0x000fe20000000000 */
[----:B------:R-:W-:-:S03]  /*30f0*/  IMAD.MOV.U32 R21, RZ, RZ, 0x1 ;  /* 0x00000001ff157424 */ /* 0x000fc600078e00ff */
[----:B------:R-:W-:-:S05]  /*3100*/  FADD R35, R35, R18 ;  /* 0x0000001223237221 */ /* 0x000fca0000000000 */
[----:B------:R-:W-:-:S13]  /*3110*/  FSETP.GTU.AND P0, PT, R28, R35, PT ;  /* 0x000000231c00720b */ /* 0x000fda0003f0c000 */
[----:B------:R-:W-:Y:S05]  /*3120*/  @!P0 BRA `(.L_x_66) ;  /* 0x0000000000148947 */ /* 0x000fea0003800000 */
[----:B------:R-:W-:Y:S01]  /*3130*/  FADD R0, R35, R0 ;  /* 0x0000000023007221 */ /* 0x000fe20000000000 */
[----:B------:R-:W-:-:S04]  /*3140*/  IMAD.MOV.U32 R21, RZ, RZ, 0x2 ;  /* 0x00000002ff157424 */ /* 0x000fc800078e00ff */
[----:B------:R-:W-:Y:S01]  /*3150*/  FSETP.GTU.AND P0, PT, R28, R0, PT ;  /* 0x000000001c00720b */ /* 0x000fe20003f0c000 */
[----:B------:R-:W-:-:S12]  /*3160*/  IMAD.MOV.U32 R0, RZ, RZ, 0x3 ;  /* 0x00000003ff007424 */ /* 0x000fd800078e00ff */
[----:B------:R-:W-:-:S07]  /*3170*/  @P0 PRMT R21, R0, 0x7610, R21 ;  /* 0x0000761000150816 */ /* 0x000fce0000000015 */
.L_x_66:
[----:B------:R-:W-:Y:S05]  /*3180*/  BSYNC.RECONVERGENT B1 ;  /* 0x0000000000017941 */ /* 0x000fea0003800200 */
.L_x_65:
[----:B------:R-:W0:Y:S01]  /*3190*/  LDC.64 R28, c[0x0][0x390] ;  /* 0x0000e400ff1c7b82 */ /* 0x000e220000000a00 */
[----:B------:R-:W-:-:S04]  /*31a0*/  IADD3 R34, P0, PT, R15, R4, RZ ;  /* 0x000000040f227210 */ /* 0x000fc80007f1e0ff */
[----:B------:R-:W-:-:S05]  /*31b0*/  LEA.HI.X.SX32 R35, R15, R5, 0x1, P0 ;  /* 0x000000050f237211 */ /* 0x000fca00000f0eff */
[----:B------:R1:W-:Y:S04]  /*31c0*/  STG.E.U8 desc[UR6][R34.64], R21 ;  /* 0x0000001522007986 */ /* 0x0003e8000c101106 */
[----:B0-----:R-:W2:Y:S01]  /*31d0*/  LDG.E R28, desc[UR6][R28.64] ;  /* 0x000000061c1c7981 */ /* 0x001ea2000c1e1900 */
[----:B------:R-:W-:Y:S01]  /*31e0*/  IADD3 R13, PT, PT, R13, 0x1, RZ ;  /* 0x000000010d0d7810 */ /* 0x000fe20007ffe0ff */
[----:B------:R-:W-:Y:S02]  /*31f0*/  VIADD R12, R12, 0x1 ;  /* 0x000000010c0c7836 */ /* 0x000fe40000000000 */
[----:B------:R-:W-:Y:S01]  /*3200*/  VIADD R32, R15, 0x2 ;  /* 0x000000020f207836 */ /* 0x000fe20000000000 */
[----:B--2---:R-:W-:-:S13]  /*3210*/  ISETP.GE.AND P0, PT, R11, R28, PT ;  /* 0x0000001c0b00720c */ /* 0x004fda0003f06270 */
[----:B-1----:R-:W-:Y:S05]  /*3220*/  @!P0 BRA `(.L_x_67) ;  /* 0xffffffd0001c8947 */ /* 0x002fea000383ffff */
[----:B------:R-:W-:Y:S01]  /*3230*/  PLOP3.LUT P0, PT, PT, PT, PT, 0x80, 0x8 ;  /* 0x000000000008781c */ /* 0x000fe20003f0f070 */
[----:B------:R-:W-:Y:S01]  /*3240*/  IMAD.MOV.U32 R18, RZ, RZ, R9 ;  /* 0x000000ffff127224 */ /* 0x000fe200078e0009 */
[----:B------:R-:W-:Y:S01]  /*3250*/  MOV R21, R10 ;  /* 0x0000000a00157202 */ /* 0x000fe20000000f00 */
[----:B------:R-:W-:Y:S02]  /*3260*/  IMAD.MOV.U32 R29, RZ, RZ, R6 ;  /* 0x000000ffff1d7224 */ /* 0x000fe400078e0006 */
[----:B------:R-:W-:-:S08]  /*3270*/  IMAD.MOV.U32 R28, RZ, RZ, R7 ;  /* 0x000000ffff1c7224 */ /* 0x000fd000078e0007 */
.L_x_50:
[----:B------:R-:W-:Y:S05]  /*3280*/  BSYNC.RECONVERGENT B0 ;  /* 0x0000000000007941 */ /* 0x000fea0003800200 */
.L_x_1:
[----:B------:R-:W0:Y:S01]  /*3290*/  LDCU.64 UR4, c[0x0][0x3a8] ;  /* 0x00007500ff0477ac */ /* 0x000e220008000a00 */
[----:B------:R-:W-:Y:S02]  /*32a0*/  SEL R7, RZ, 0x1, !P0 ;  /* 0x00000001ff077807 */ /* 0x000fe40004000000 */
[----:B0-----:R-:W-:-:S04]  /*32b0*/  IADD3 R4, P1, PT, R2, UR4, RZ ;  /* 0x0000000402047c10 */ /* 0x001fc8000ff3e0ff */
[----:B------:R-:W-:-:S05]  /*32c0*/  LEA.HI.X.SX32 R5, R2, UR5, 0x1, P1 ;  /* 0x0000000502057c11 */ /* 0x000fca00088f0eff */
[----:B------:R-:W-:Y:S04]  /*32d0*/  STG.E.U8 desc[UR6][R4.64], R7 ;  /* 0x0000000704007986 */ /* 0x000fe8000c101106 */
[----:B-----5:R-:W-:Y:S04]  /*32e0*/  STG.E.64 desc[UR6][R24.64], R20 ;  /* 0x0000001418007986 */ /* 0x020fe8000c101b06 */
[----:B------:R-:W-:Y:S04]  /*32f0*/  STG.E.64 desc[UR6][R24.64+0x8], R28 ;  /* 0x0000081c18007986 */ /* 0x000fe8000c101b06 */
[----:B------:R-:W-:Y:S04]  /*3300*/  STG.E.64 desc[UR6][R24.64+0x10], R18 ;  /* 0x0000101218007986 */ /* 0x000fe8000c101b06 */
[----:B------:R-:W-:Y:S04]  /*3310*/  STG.E.64 desc[UR6][R24.64+0x18], R26 ;  /* 0x0000181a18007986 */ /* 0x000fe8000c101b06 */
[----:B------:R-:W-:Y:S04]  /*3320*/  STG.E.64 desc[UR6][R24.64+0x28], R22 ;  /* 0x0000281618007986 */ /* 0x000fe8000c101b06 */
[----:B------:R-:W-:Y:S01]  /*3330*/  STG.E desc[UR6][R24.64+0x20], R3 ;  /* 0x0000200318007986 */ /* 0x000fe2000c101906 */
[----:B------:R-:W-:Y:S05]  /*3340*/  EXIT ;  /* 0x000000000000794d */ /* 0x000fea0003800000 */
        .weak           $__internal_0_$__cuda_sm3x_div_rn_noftz_f32_slowpath
        .type           $__internal_0_$__cuda_sm3x_div_rn_noftz_f32_slowpath,@function
        .size           $__internal_0_$__cuda_sm3x_div_rn_noftz_f32_slowpath,(.L_x_151 - $__internal_0_$__cuda_sm3x_div_rn_noftz_f32_slowpath)
$__internal_0_$__cuda_sm3x_div_rn_noftz_f32_slowpath:
[----:B------:R-:W-:Y:S01]  /*3350*/  SHF.R.U32.HI R28, RZ, 0x17, R45 ;  /* 0x00000017ff1c7819 */ /* 0x000fe2000001162d */
[----:B------:R-:W-:Y:S01]  /*3360*/  BSSY.RECONVERGENT B4, `(.L_x_68) ;  /* 0x0000062000047945 */ /* 0x000fe20003800200 */
[----:B------:R-:W-:Y:S02]  /*3370*/  SHF.R.U32.HI R41, RZ, 0x17, R0 ;  /* 0x00000017ff297819 */ /* 0x000fe40000011600 */
[----:B------:R-:W-:Y:S02]  /*3380*/  LOP3.LUT R28, R28, 0xff, RZ, 0xc0, !PT ;  /* 0x000000ff1c1c7812 */ /* 0x000fe400078ec0ff */
[----:B------:R-:W-:-:S03]  /*3390*/  LOP3.LUT R41, R41, 0xff, RZ, 0xc0, !PT ;  /* 0x000000ff29297812 */ /* 0x000fc600078ec0ff */
[----:B------:R-:W-:Y:S02]  /*33a0*/  VIADD R39, R28, 0xffffffff ;  /* 0xffffffff1c277836 */ /* 0x000fe40000000000 */
[----:B------:R-:W-:-:S03]  /*33b0*/  VIADD R37, R41, 0xffffffff ;  /* 0xffffffff29257836 */ /* 0x000fc60000000000 */
[----:B------:R-:W-:-:S04]  /*33c0*/  ISETP.GT.U32.AND P0, PT, R39, 0xfd, PT ;  /* 0x000000fd2700780c */ /* 0x000fc80003f04070 */
[----:B------:R-:W-:-:S13]  /*33d0*/  ISETP.GT.U32.OR P0, PT, R37, 0xfd, P0 ;  /* 0x000000fd2500780c */ /* 0x000fda0000704470 */
[----:B------:R-:W-:Y:S01]  /*33e0*/  @!P0 IMAD.MOV.U32 R29, RZ, RZ, RZ ;  /* 0x000000ffff1d8224 */ /* 0x000fe200078e00ff */
[----:B------:R-:W-:Y:S06]  /*33f0*/  @!P0 BRA `(.L_x_69) ;  /* 0x00000000005c8947 */ /* 0x000fec0003800000 */
[----:B------:R-:W-:Y:S02]  /*3400*/  FSETP.GTU.FTZ.AND P0, PT, |R0|, +INF , PT ;  /* 0x7f8000000000780b */ /* 0x000fe40003f1c200 */
[----:B------:R-:W-:-:S04]  /*3410*/  FSETP.GTU.FTZ.AND P3, PT, |R45|, +INF , PT ;  /* 0x7f8000002d00780b */ /* 0x000fc80003f7c200 */
[----:B------:R-:W-:-:S13]  /*3420*/  PLOP3.LUT P0, PT, P0, P3, PT, 0xf8, 0x8f ;  /* 0x00000000008f781c */ /* 0x000fda0000707f70 */
[----:B------:R-:W-:Y:S05]  /*3430*/  @P0 BRA `(.L_x_70) ;  /* 0x00000004004c0947 */ /* 0x000fea0003800000 */
[----:B------:R-:W-:-:S13]  /*3440*/  LOP3.LUT P0, RZ, R45, 0x7fffffff, R0, 0xc8, !PT ;  /* 0x7fffffff2dff7812 */ /* 0x000fda000780c800 */
[----:B------:R-:W-:Y:S05]  /*3450*/  @!P0 BRA `(.L_x_71) ;  /* 0x00000004003c8947 */ /* 0x000fea0003800000 */
[C---:B------:R-:W-:Y:S02]  /*3460*/  FSETP.NEU.FTZ.AND P3, PT, |R0|.reuse, +INF , PT ;  /* 0x7f8000000000780b */ /* 0x040fe40003f7d200 */
[----:B------:R-:W-:Y:S02]  /*3470*/  FSETP.NEU.FTZ.AND P4, PT, |R45|, +INF , PT ;  /* 0x7f8000002d00780b */ /* 0x000fe40003f9d200 */
[----:B------:R-:W-:-:S11]  /*3480*/  FSETP.NEU.FTZ.AND P0, PT, |R0|, +INF , PT ;  /* 0x7f8000000000780b */ /* 0x000fd60003f1d200 */
[----:B------:R-:W-:Y:S05]  /*3490*/  @!P4 BRA !P3, `(.L_x_71) ;  /* 0x00000004002cc947 */ /* 0x000fea0005800000 */
[----:B------:R-:W-:-:S04]  /*34a0*/  LOP3.LUT P3, RZ, R0, 0x7fffffff, RZ, 0xc0, !PT ;  /* 0x7fffffff00ff7812 */ /* 0x000fc8000786c0ff */
[----:B------:R-:W-:-:S13]  /*34b0*/  PLOP3.LUT P3, PT, P4, P3, PT, 0x2f, 0xf2 ;  /* 0x0000000000f2781c */ /* 0x000fda0002766577 */
[----:B------:R-:W-:Y:S05]  /*34c0*/  @P3 BRA `(.L_x_72) ;  /* 0x0000000400183947 */ /* 0x000fea0003800000 */
[----:B------:R-:W-:-:S04]  /*34d0*/  LOP3.LUT P3, RZ, R45, 0x7fffffff, RZ, 0xc0, !PT ;  /* 0x7fffffff2dff7812 */ /* 0x000fc8000786c0ff */
[----:B------:R-:W-:-:S13]  /*34e0*/  PLOP3.LUT P0, PT, P0, P3, PT, 0x2f, 0xf2 ;  /* 0x0000000000f2781c */ /* 0x000fda0000706577 */
[----:B------:R-:W-:Y:S05]  /*34f0*/  @P0 BRA `(.L_x_73) ;  /* 0x0000000400000947 */ /* 0x000fea0003800000 */
[----:B------:R-:W-:Y:S02]  /*3500*/  ISETP.GE.AND P0, PT, R37, RZ, PT ;  /* 0x000000ff2500720c */ /* 0x000fe40003f06270 */
[----:B------:R-:W-:-:S11]  /*3510*/  ISETP.GE.AND P3, PT, R39, RZ, PT ;  /* 0x000000ff2700720c */ /* 0x000fd60003f66270 */
[----:B------:R-:W-:Y:S02]  /*3520*/  @P0 IMAD.MOV.U32 R29, RZ, RZ, RZ ;  /* 0x000000ffff1d0224 */ /* 0x000fe400078e00ff */
[----:B------:R-:W-:Y:S01]  /*3530*/  @!P0 FFMA R0, R0, 1.84467440737095516160e+19, RZ ;  /* 0x5f80000000008823 */ /* 0x000fe200000000ff */
[----:B------:R-:W-:Y:S02]  /*3540*/  @!P0 IMAD.MOV.U32 R29, RZ, RZ, -0x40 ;  /* 0xffffffc0ff1d8424 */ /* 0x000fe400078e00ff */
[----:B------:R-:W-:-:S03]  /*3550*/  @!P3 FFMA R45, R45, 1.84467440737095516160e+19, RZ ;  /* 0x5f8000002d2db823 */ /* 0x000fc600000000ff */
[----:B------:R-:W-:-:S07]  /*3560*/  @!P3 IADD3 R29, PT, PT, R29, 0x40, RZ ;  /* 0x000000401d1db810 */ /* 0x000fce0007ffe0ff */
.L_x_69:
[----:B------:R-:W-:Y:S01]  /*3570*/  LEA R40, R28, 0xc0800000, 0x17 ;  /* 0xc08000001c287811 */ /* 0x000fe200078eb8ff */
[----:B------:R-:W-:Y:S01]  /*3580*/  VIADD R41, R41, 0xffffff81 ;  /* 0xffffff8129297836 */ /* 0x000fe20000000000 */
[----:B------:R-:W-:Y:S03]  /*3590*/  BSSY.RECONVERGENT B5, `(.L_x_74) ;  /* 0x0000035000057945 */ /* 0x000fe60003800200 */
[----:B------:R-:W-:Y:S02]  /*35a0*/  IMAD.IADD R45, R45, 0x1, -R40 ;  /* 0x000000012d2d7824 */ /* 0x000fe400078e0a28 */
[----:B------:R-:W-:Y:S02]  /*35b0*/  IMAD R0, R41, -0x800000, R0 ;  /* 0xff80000029007824 */ /* 0x000fe400078e0200 */
[----:B------:R-:W0:Y:S01]  /*35c0*/  MUFU.RCP R40, R45 ;  /* 0x0000002d00287308 */ /* 0x000e220000001000 */
[----:B------:R-:W-:-:S04]  /*35d0*/  FADD.FTZ R39, -R45, -RZ ;  /* 0x800000ff2d277221 */ /* 0x000fc80000010100 */
[----:B0-----:R-:W-:-:S04]  /*35e0*/  FFMA R37, R40, R39, 1 ;  /* 0x3f80000028257423 */ /* 0x001fc80000000027 */
[----:B------:R-:W-:-:S04]  /*35f0*/  FFMA R37, R40, R37, R40 ;  /* 0x0000002528257223 */ /* 0x000fc80000000028 */
[----:B------:R-:W-:-:S04]  /*3600*/  FFMA R40, R0, R37, RZ ;  /* 0x0000002500287223 */ /* 0x000fc800000000ff */
[----:B------:R-:W-:-:S04]  /*3610*/  FFMA R42, R39, R40, R0 ;  /* 0x00000028272a7223 */ /* 0x000fc80000000000 */
[----:B------:R-:W-:Y:S01]  /*3620*/  FFMA R42, R37, R42, R40 ;  /* 0x0000002a252a7223 */ /* 0x000fe20000000028 */
[----:B------:R-:W-:-:S03]  /*3630*/  IADD3 R40, PT, PT, R41, 0x7f, -R28 ;  /* 0x0000007f29287810 */ /* 0x000fc60007ffe81c */
[----:B------:R-:W-:Y:S02]  /*3640*/  FFMA R39, R39, R42, R0 ;  /* 0x0000002a27277223 */ /* 0x000fe40000000000 */
[----:B------:R-:W-:Y:S02]  /*3650*/  IMAD.IADD R29, R40, 0x1, R29 ;  /* 0x00000001281d7824 */ /* 0x000fe400078e021d */
[----:B------:R-:W-:-:S05]  /*3660*/  FFMA R0, R37, R39, R42 ;  /* 0x0000002725007223 */ /* 0x000fca000000002a */
[----:B------:R-:W-:-:S04]  /*3670*/  SHF.R.U32.HI R28, RZ, 0x17, R0 ;  /* 0x00000017ff1c7819 */ /* 0x000fc80000011600 */
[----:B------:R-:W-:-:S05]  /*3680*/  LOP3.LUT R28, R28, 0xff, RZ, 0xc0, !PT ;  /* 0x000000ff1c1c7812 */ /* 0x000fca00078ec0ff */
[----:B------:R-:W-:-:S04]  /*3690*/  IMAD.IADD R28, R28, 0x1, R29 ;  /* 0x000000011c1c7824 */ /* 0x000fc800078e021d */
[----:B------:R-:W-:-:S05]  /*36a0*/  VIADD R40, R28, 0xffffffff ;  /* 0xffffffff1c287836 */ /* 0x000fca0000000000 */
[----:B------:R-:W-:-:S13]  /*36b0*/  ISETP.GE.U32.AND P0, PT, R40, 0xfe, PT ;  /* 0x000000fe2800780c */ /* 0x000fda0003f06070 */
[----:B------:R-:W-:Y:S05]  /*36c0*/  @!P0 BRA `(.L_x_75) ;  /* 0x0000000000808947 */ /* 0x000fea0003800000 */
[----:B------:R-:W-:-:S13]  /*36d0*/  ISETP.GT.AND P0, PT, R28, 0xfe, PT ;  /* 0x000000fe1c00780c */ /* 0x000fda0003f04270 */
[----:B------:R-:W-:Y:S05]  /*36e0*/  @P0 BRA `(.L_x_76) ;  /* 0x00000000006c0947 */ /* 0x000fea0003800000 */
[----:B------:R-:W-:-:S13]  /*36f0*/  ISETP.GE.AND P0, PT, R28, 0x1, PT ;  /* 0x000000011c00780c */ /* 0x000fda0003f06270 */
[----:B------:R-:W-:Y:S05]  /*3700*/  @P0 BRA `(.L_x_77) ;  /* 0x0000000000740947 */ /* 0x000fea0003800000 */
[----:B------:R-:W-:Y:S02]  /*3710*/  ISETP.GE.AND P0, PT, R28, -0x18, PT ;  /* 0xffffffe81c00780c */ /* 0x000fe40003f06270 */
[----:B------:R-:W-:-:S11]  /*3720*/  LOP3.LUT R0, R0, 0x80000000, RZ, 0xc0, !PT ;  /* 0x8000000000007812 */ /* 0x000fd600078ec0ff */
[----:B------:R-:W-:Y:S05]  /*3730*/  @!P0 BRA `(.L_x_77) ;  /* 0x0000000000688947 */ /* 0x000fea0003800000 */
[CCC-:B------:R-:W-:Y:S01]  /*3740*/  FFMA.RZ R29, R37.reuse, R39.reuse, R42.reuse ;  /* 0x00000027251d7223 */ /* 0x1c0fe2000000c02a */
[CCC-:B------:R-:W-:Y:S01]  /*3750*/  FFMA.RP R40, R37.reuse, R39.reuse, R42.reuse ;  /* 0x0000002725287223 */ /* 0x1c0fe2000000802a */
[----:B------:R-:W-:Y:S01]  /*3760*/  FFMA.RM R39, R37, R39, R42 ;  /* 0x0000002725277223 */ /* 0x000fe2000000402a */
[C---:B------:R-:W-:Y:S02]  /*3770*/  IADD3 R37, PT, PT, R28.reuse, 0x20, RZ ;  /* 0x000000201c257810 */ /* 0x040fe40007ffe0ff */
[----:B------:R-:W-:Y:S02]  /*3780*/  LOP3.LUT R29, R29, 0x7fffff, RZ, 0xc0, !PT ;  /* 0x007fffff1d1d7812 */ /* 0x000fe400078ec0ff */
[C---:B------:R-:W-:Y:S02]  /*3790*/  ISETP.NE.AND P4, PT, R28.reuse, RZ, PT ;  /* 0x000000ff1c00720c */ /* 0x040fe40003f85270 */
[----:B------:R-:W-:Y:S02]  /*37a0*/  LOP3.LUT R42, R29, 0x800000, RZ, 0xfc, !PT ;  /* 0x008000001d2a7812 */ /* 0x000fe400078efcff */
[----:B------:R-:W-:Y:S01]  /*37b0*/  ISETP.NE.AND P3, PT, R28, RZ, PT ;  /* 0x000000ff1c00720c */ /* 0x000fe20003f65270 */
[----:B------:R-:W-:Y:S01]  /*37c0*/  IMAD.MOV R28, RZ, RZ, -R28 ;  /* 0x000000ffff1c7224 */ /* 0x000fe200078e0a1c */
[----:B------:R-:W-:-:S02]  /*37d0*/  SHF.L.U32 R37, R42, R37, RZ ;  /* 0x000000252a257219 */ /* 0x000fc400000006ff */
[----:B------:R-:W-:Y:S02]  /*37e0*/  FSETP.NEU.FTZ.AND P0, PT, R40, R39, PT ;  /* 0x000000272800720b */ /* 0x000fe40003f1d000 */
[----:B------:R-:W-:Y:S02]  /*37f0*/  SEL R29, R28, RZ, P4 ;  /* 0x000000ff1c1d7207 */ /* 0x000fe40002000000 */
[----:B------:R-:W-:Y:S02]  /*3800*/  ISETP.NE.AND P3, PT, R37, RZ, P3 ;  /* 0x000000ff2500720c */ /* 0x000fe40001f65270 */
[----:B------:R-:W-:Y:S02]  /*3810*/  SHF.R.U32.HI R42, RZ, R29, R42 ;  /* 0x0000001dff2a7219 */ /* 0x000fe4000001162a */
[----:B------:R-:W-:Y:S02]  /*3820*/  PLOP3.LUT P0, PT, P0, P3, PT, 0xf8, 0x8f ;  /* 0x00000000008f781c */ /* 0x000fe40000707f70 */
[----:B------:R-:W-:-:S02]  /*3830*/  SHF.R.U32.HI R28, RZ, 0x1, R42 ;  /* 0x00000001ff1c7819 */ /* 0x000fc4000001162a */
[----:B------:R-:W-:-:S04]  /*3840*/  SEL R29, RZ, 0x1, !P0 ;  /* 0x00000001ff1d7807 */ /* 0x000fc80004000000 */
[----:B------:R-:W-:-:S04]  /*3850*/  LOP3.LUT R29, R29, 0x1, R28, 0xf8, !PT ;  /* 0x000000011d1d7812 */ /* 0x000fc800078ef81c */
[----:B------:R-:W-:-:S05]  /*3860*/  LOP3.LUT R29, R29, R42, RZ, 0xc0, !PT ;  /* 0x0000002a1d1d7212 */ /* 0x000fca00078ec0ff */
[----:B------:R-:W-:-:S05]  /*3870*/  IMAD.IADD R29, R28, 0x1, R29 ;  /* 0x000000011c1d7824 */ /* 0x000fca00078e021d */
[----:B------:R-:W-:Y:S01]  /*3880*/  LOP3.LUT R0, R29, R0, RZ, 0xfc, !PT ;  /* 0x000000001d007212 */ /* 0x000fe200078efcff */
[----:B------:R-:W-:Y:S06]  /*3890*/  BRA `(.L_x_77) ;  /* 0x0000000000107947 */ /* 0x000fec0003800000 */
.L_x_76:
[----:B------:R-:W-:-:S04]  /*38a0*/  LOP3.LUT R0, R0, 0x80000000, RZ, 0xc0, !PT ;  /* 0x8000000000007812 */ /* 0x000fc800078ec0ff */
[----:B------:R-:W-:Y:S01]  /*38b0*/  LOP3.LUT R0, R0, 0x7f800000, RZ, 0xfc, !PT ;  /* 0x7f80000000007812 */ /* 0x000fe200078efcff */
[----:B------:R-:W-:Y:S06]  /*38c0*/  BRA `(.L_x_77) ;  /* 0x0000000000047947 */ /* 0x000fec0003800000 */
.L_x_75:
[----:B------:R-:W-:-:S07]  /*38d0*/  IMAD R0, R29, 0x800000, R0 ;  /* 0x008000001d007824 */ /* 0x000fce00078e0200 */
.L_x_77:
[----:B------:R-:W-:Y:S05]  /*38e0*/  BSYNC.RECONVERGENT B5 ;  /* 0x0000000000057941 */ /* 0x000fea0003800200 */
.L_x_74:
[----:B------:R-:W-:Y:S05]  /*38f0*/  BRA `(.L_x_78) ;  /* 0x0000000000207947 */ /* 0x000fea0003800000 */
.L_x_73:
[----:B------:R-:W-:-:S04]  /*3900*/  LOP3.LUT R0, R45, 0x80000000, R0, 0x48, !PT ;  /* 0x800000002d007812 */ /* 0x000fc800078e4800 */
[----:B------:R-:W-:Y:S01]  /*3910*/  LOP3.LUT R0, R0, 0x7f800000, RZ, 0xfc, !PT ;  /* 0x7f80000000007812 */ /* 0x000fe200078efcff */
[----:B------:R-:W-:Y:S06]  /*3920*/  BRA `(.L_x_78) ;  /* 0x0000000000147947 */ /* 0x000fec0003800000 */
.L_x_72:
[----:B------:R-:W-:Y:S01]  /*3930*/  LOP3.LUT R0, R45, 0x80000000, R0, 0x48, !PT ;  /* 0x800000002d007812 */ /* 0x000fe200078e4800 */
[----:B------:R-:W-:Y:S06]  /*3940*/  BRA `(.L_x_78) ;  /* 0x00000000000c7947 */ /* 0x000fec0003800000 */
.L_x_71:
[----:B------:R-:W0:Y:S01]  /*3950*/  MUFU.RSQ R0, -QNAN ;  /* 0xffc0000000007908 */ /* 0x000e220000001400 */
[----:B------:R-:W-:Y:S05]  /*3960*/  BRA `(.L_x_78) ;  /* 0x0000000000047947 */ /* 0x000fea0003800000 */
.L_x_70:
[----:B------:R-:W-:-:S07]  /*3970*/  FADD.FTZ R0, R0, R45 ;  /* 0x0000002d00007221 */ /* 0x000fce0000010000 */
.L_x_78:
[----:B------:R-:W-:Y:S05]  /*3980*/  BSYNC.RECONVERGENT B4 ;  /* 0x0000000000047941 */ /* 0x000fea0003800200 */
.L_x_68:
[----:B------:R-:W-:-:S04]  /*3990*/  IMAD.MOV.U32 R39, RZ, RZ, 0x0 ;  /* 0x00000000ff277424 */ /* 0x000fc800078e00ff */
[----:B0-----:R-:W-:Y:S05]  /*39a0*/  RET.REL.NODEC R38 `(_Z21mdp_generation_kernelPhP17curandStateXORWOWPK11ConstraintsPK15HyperparametersiS_PKhii) ;  /* 0xffffffc426947950 */ /* 0x001fea0003c3ffff */
.L_x_79:
        /* <DEDUP_REMOVED lines=13> */
.L_x_151:


//--------------------- .text._Z21key_generation_kernelPhP17curandStateXORWOWPK11ConstraintsPK15HyperparametersiS_ --------------------------
	.section	.text._Z21key_generation_kernelPhP17curandStateXORWOWPK11ConstraintsPK15HyperparametersiS_,"ax",@progbits
	.align	128
        .global         _Z21key_generation_kernelPhP17curandStateXORWOWPK11ConstraintsPK15HyperparametersiS_
        .type           _Z21key_generation_kernelPhP17curandStateXORWOWPK11ConstraintsPK15HyperparametersiS_,@function
        .size           _Z21key_generation_kernelPhP17curandStateXORWOWPK11ConstraintsPK15HyperparametersiS_,(.L_x_152 - _Z21key_generation_kernelPhP17curandStateXORWOWPK11ConstraintsPK15HyperparametersiS_)
        .other          _Z21key_generation_kernelPhP17curandStateXORWOWPK11ConstraintsPK15HyperparametersiS_,@"STO_CUDA_ENTRY STV_DEFAULT"
_Z21key_generation_kernelPhP17curandStateXORWOWPK11ConstraintsPK15HyperparametersiS_:
.text._Z21key_generation_kernelPhP17curandStateXORWOWPK11ConstraintsPK15HyperparametersiS_:
        /* <DEDUP_REMOVED lines=9> */
[----:B------:R-:W0:Y:S07]  /*0090*/  LDCU.64 UR4, c[0x0][0x358] ;  /* 0x00006b00ff0477ac */ /* 0x000e2e0008000a00 */
[----:B------:R-:W1:Y:S01]  /*00a0*/  LDC.64 R20, c[0x0][0x388] ;  /* 0x0000e200ff147b82 */ /* 0x000e620000000a00 */
[----:B0-----:R-:W2:Y:S01]  /*00b0*/  LDG.E R2, desc[UR4][R2.64+0x8] ;  /* 0x0000080402027981 */ /* 0x001ea2000c1e1900 */
[----:B-1----:R-:W-:-:S05]  /*00c0*/  IMAD.WIDE R20, R40, 0x30, R20 ;  /* 0x0000003028147825 */ /* 0x002fca00078e0214 */
[----:B------:R0:W5:Y:S04]  /*00d0*/  LDG.E R41, desc[UR4][R20.64+0x20] ;  /* 0x0000200414297981 */ /* 0x000168000c1e1900 */
[----:B------:R0:W5:Y:S04]  /*00e0*/  LDG.E.64 R22, desc[UR4][R20.64+0x28] ;  /* 0x0000280414167981 */ /* 0x000168000c1e1b00 */
[----:B------:R0:W5:Y:S04]  /*00f0*/  LDG.E.64 R24, desc[UR4][R20.64] ;  /* 0x0000000414187981 */ /* 0x000168000c1e1b00 */
[----:B------:R0:W5:Y:S04]  /*0100*/  LDG.E.64 R8, desc[UR4][R20.64+0x8] ;  /* 0x0000080414087981 */ /* 0x000168000c1e1b00 */
[----:B------:R0:W5:Y:S04]  /*0110*/  LDG.E.64 R6, desc[UR4][R20.64+0x10] ;  /* 0x0000100414067981 */ /* 0x000168000c1e1b00 */
[----:B------:R0:W5:Y:S01]  /*0120*/  LDG.E.64 R26, desc[UR4][R20.64+0x18] ;  /* 0x00001804141a7981 */ /* 0x000162000c1e1b00 */
[----:B------:R-:W-:-:S02]  /*0130*/  PLOP3.LUT P0, PT, PT, PT, PT, 0x80, 0x8 ;  /* 0x000000000008781c */ /* 0x000fc40003f0f070 */
[----:B--2---:R-:W-:-:S13]  /*0140*/  ISETP.GE.AND P1, PT, R2, 0x1, PT ;  /* 0x000000010200780c */ /* 0x004fda0003f26270 */
[----:B0-----:R-:W-:Y:S05]  /*0150*/  @!P1 BRA `(.L_x_80) ;  /* 0x0000002c000c9947 */ /* 0x001fea0003800000 */
[----:B------:R-:W0:Y:S01]  /*0160*/  LDCU.64 UR6, c[0x0][0x380] ;  /* 0x00007000ff0677ac */ /* 0x000e220008000a00 */
[----:B------:R-:W-:Y:S01]  /*0170*/  IMAD.MOV.U32 R11, RZ, RZ, R2 ;  /* 0x000000ffff0b7224 */ /* 0x000fe200078e0002 */
[----:B------:R-:W-:Y:S01]  /*0180*/  BSSY.RECONVERGENT B0, `(.L_x_80) ;  /* 0x00002c0000007945 */ /* 0x000fe20003800200 */
[----:B-----5:R-:W-:Y:S01]  /*0190*/  IMAD.MOV.U32 R38, RZ, RZ, R9 ;  /* 0x000000ffff267224 */ /* 0x020fe200078e0009 */
[----:B------:R-:W-:Y:S01]  /*01a0*/  MOV R17, R25 ;  /* 0x0000001900117202 */ /* 0x000fe20000000f00 */
[----:B------:R-:W-:Y:S01]  /*01b0*/  IMAD R37, R40, R11, RZ ;  /* 0x0000000b28257224 */ /* 0x000fe200078e02ff */
[----:B------:R-:W-:Y:S01]  /*01c0*/  PRMT R15, RZ, 0x7610, R15 ;  /* 0x00007610ff0f7816 */ /* 0x000fe2000000000f */
[----:B------:R-:W-:Y:S01]  /*01d0*/  IMAD.MOV.U32 R36, RZ, RZ, R8 ;  /* 0x000000ffff247224 */ /* 0x000fe200078e0008 */
[----:B------:R-:W-:Y:S01]  /*01e0*/  PRMT R14, RZ, 0x7610, R14 ;  /* 0x00007610ff0e7816 */ /* 0x000fe2000000000e */
[----:B------:R-:W-:Y:S02]  /*01f0*/  IMAD.MOV.U32 R19, RZ, RZ, R6 ;  /* 0x000000ffff137224 */ /* 0x000fe400078e0006 */
[----:B------:R-:W-:-:S02]  /*0200*/  IMAD.MOV.U32 R18, RZ, RZ, RZ ;  /* 0x000000ffff127224 */ /* 0x000fc400078e00ff */
[----:B------:R-:W-:Y:S01]  /*0210*/  IMAD.MOV.U32 R16, RZ, RZ, 0x1 ;  /* 0x00000001ff107424 */ /* 0x000fe200078e00ff */
[----:B0-----:R-:W-:-:S04]  /*0220*/  IADD3 R39, P0, PT, R37, UR6, RZ ;  /* 0x0000000625277c10 */ /* 0x001fc8000ff1e0ff */
[----:B------:R-:W-:-:S09]  /*0230*/  LEA.HI.X.SX32 R37, R37, UR7, 0x1, P0 ;  /* 0x0000000725257c11 */ /* 0x000fd200080f0eff */
.L_x_138:
[----:B------:R-:W0:Y:S02]  /*0240*/  LDC.64 R8, c[0x0][0x390] ;  /* 0x0000e400ff087b82 */ /* 0x000e240000000a00 */
[----:B0-----:R0:W2:Y:S01]  /*0250*/  LDG.E R13, desc[UR4][R8.64+0x18] ;  /* 0x00001804080d7981 */ /* 0x0010a2000c1e1900 */
[----:B------:R-:W-:Y:S01]  /*0260*/  LEA.HI R6, R11, R11, RZ, 0x1 ;  /* 0x0000000b0b067211 */ /* 0x000fe200078f08ff */
[----:B------:R-:W-:Y:S01]  /*0270*/  IMAD.MOV.U32 R25, RZ, RZ, R17 ;  /* 0x000000ffff197224 */ /* 0x000fe200078e0011 */
[C---:B------:R-:W-:Y:S01]  /*0280*/  IADD3 R28, P0, PT, R18.reuse, R39, RZ ;  /* 0x00000027121c7210 */ /* 0x040fe20007f1e0ff */
[----:B------:R-:W-:Y:S01]  /*0290*/  IMAD.MOV.U32 R17, RZ, RZ, R36 ;  /* 0x000000ffff117224 */ /* 0x000fe200078e0024 */
[----:B------:R-:W-:Y:S01]  /*02a0*/  SHF.R.S32.HI R6, RZ, 0x1, R6 ;  /* 0x00000001ff067819 */ /* 0x000fe20000011406 */
[C---:B------:R-:W-:Y:S01]  /*02b0*/  VIADD R0, R18.reuse, 0x1 ;  /* 0x0000000112007836 */ /* 0x040fe20000000000 */
[----:B------:R-:W-:Y:S01]  /*02c0*/  MOV R36, R38 ;  /* 0x0000002600247202 */ /* 0x000fe20000000f00 */
[----:B------:R-:W-:Y:S01]  /*02d0*/  IMAD.MOV.U32 R38, RZ, RZ, R19 ;  /* 0x000000ffff267224 */ /* 0x000fe200078e0013 */
[----:B------:R-:W-:Y:S01]  /*02e0*/  LOP3.LUT R11, R18, 0x7ffffff0, RZ, 0xc0, !PT ;  /* 0x7ffffff0120b7812 */ /* 0x000fe200078ec0ff */
[----:B------:R-:W-:-:S02]  /*02f0*/  IMAD.MOV.U32 R19, RZ, RZ, R7 ;  /* 0x000000ffff137224 */ /* 0x000fc400078e0007 */
[----:B0-----:R-:W-:Y:S02]  /*0300*/  HFMA2 R9, -RZ, RZ, 0, 0 ;  /* 0x00000000ff097431 */ /* 0x001fe400000001ff */
[----:B------:R-:W-:Y:S01]  /*0310*/  IMAD.MOV.U32 R12, RZ, RZ, R18 ;  /* 0x000000ffff0c7224 */ /* 0x000fe200078e0012 */
[----:B------:R-:W-:Y:S01]  /*0320*/  LEA.HI.X.SX32 R29, R18, R37, 0x1, P0 ;  /* 0x00000025121d7211 */ /* 0x000fe200000f0eff */
[----:B------:R-:W-:Y:S01]  /*0330*/  IMAD.MOV.U32 R18, RZ, RZ, R0 ;  /* 0x000000ffff127224 */ /* 0x000fe200078e0000 */
[----:B------:R-:W-:Y:S02]  /*0340*/  VIMNMX R7, PT, PT, R6, 0x8, !PT ;  /* 0x0000000806077848 */ /* 0x000fe40007fe0100 */
[----:B------:R-:W-:Y:S02]  /*0350*/  LOP3.LUT R10, R15, 0x3, RZ, 0xc0, !PT ;  /* 0x000000030f0a7812 */ /* 0x000fe400078ec0ff */
[----:B------:R-:W-:Y:S02]  /*0360*/  I2FP.F32.U32 R8, R0 ;  /* 0x0000000000087245 */ /* 0x000fe40000201000 */
[----:B--2---:R-:W-:-:S07]  /*0370*/  I2FP.F32.S32 R6, R13 ;  /* 0x0000000d00067245 */ /* 0x004fce0000201400 */
.L_x_120:
[----:B------:R-:W-:Y:S01]  /*0380*/  ISETP.NE.AND P1, PT, R12, RZ, PT ;  /* 0x000000ff0c00720c */ /* 0x000fe20003f25270 */
[----:B------:R-:W-:Y:S01]  /*0390*/  BSSY.RECONVERGENT B1, `(.L_x_81) ;  /* 0x000001f000017945 */ /* 0x000fe20003800200 */
[----:B------:R-:W-:-:S11]  /*03a0*/  IMAD.MOV.U32 R32, RZ, RZ, 0x1 ;  /* 0x00000001ff207424 */ /* 0x000fd600078e00ff */
[----:B------:R-:W-:Y:S05]  /*03b0*/  @!P1 BRA `(.L_x_82) ;  /* 0x0000000000709947 */ /* 0x000fea0003800000 */
        /* <DEDUP_REMOVED lines=8> */
[----:B------:R-:W-:-:S05]  /*0440*/  IADD3.X R31, PT, PT, RZ, R37, RZ, P0, !PT ;  /* 0x00000025ff1f7210 */ /* 0x000fca00007fe4ff */
[----:B------:R-:W2:Y:S01]  /*0450*/  LDG.E.U8 R30, desc[UR4][R30.64] ;  /* 0x000000041e1e7981 */ /* 0x000ea2000c1e1100 */
[----:B------:R-:W-:Y:S01]  /*0460*/  IMAD.MOV.U32 R33, RZ, RZ, RZ ;  /* 0x000000ffff217224 */ /* 0x000fe200078e00ff */
[----:B--2---:R-:W-:-:S13]  /*0470*/  ISETP.NE.AND P0, PT, R9, R30, PT ;  /* 0x0000001e0900720c */ /* 0x004fda0003f05270 */
[----:B------:R-:W-:Y:S05]  /*0480*/  @P0 BRA `(.L_x_83) ;  /* 0x0000000000380947 */ /* 0x000fea0003800000 */
[----:B------:R-:W-:Y:S02]  /*0490*/  IMAD.MOV R0, RZ, RZ, -R16 ;  /* 0x000000ffff007224 */ /* 0x000fe400078e0a10 */
[----:B------:R-:W-:-:S07]  /*04a0*/  IMAD.MOV.U32 R34, RZ, RZ, R12 ;  /* 0x000000ffff227224 */ /* 0x000fce00078e000c */
.L_x_84:
[----:B------:R-:W-:Y:S01]  /*04b0*/  VIADD R0, R0, 0x1 ;  /* 0x0000000100007836 */ /* 0x000fe20000000000 */
[----:B------:R-:W-:-:S04]  /*04c0*/  MOV R32, R16 ;  /* 0x0000001000207202 */ /* 0x000fc80000000f00 */
[----:B------:R-:W-:-:S13]  /*04d0*/  ISETP.NE.AND P0, PT, R0, -0x2, PT ;  /* 0xfffffffe0000780c */ /* 0x000fda0003f05270 */
[----:B------:R-:W-:Y:S05]  /*04e0*/  @!P0 BRA `(.L_x_82) ;  /* 0x0000000000248947 */ /* 0x000fea0003800000 */
[----:B------:R-:W-:-:S04]  /*04f0*/  VIADD R34, R34, 0xffffffff ;  /* 0xffffffff22227836 */ /* 0x000fc80000000000 */
[----:B------:R-:W-:-:S05]  /*0500*/  VIADD R30, R34, 0xfffffffe ;  /* 0xfffffffe221e7836 */ /* 0x000fca0000000000 */
[----:B------:R-:W-:-:S05]  /*0510*/  IADD3 R30, P0, PT, R30, R39, RZ ;  /* 0x000000271e1e7210 */ /* 0x000fca0007f1e0ff */
[----:B------:R-:W-:-:S05]  /*0520*/  IMAD.X R31, RZ, RZ, R37, P0 ;  /* 0x000000ffff1f7224 */ /* 0x000fca00000e0625 */
[----:B------:R-:W2:Y:S01]  /*0530*/  LDG.E.U8 R30, desc[UR4][R30.64] ;  /* 0x000000041e1e7981 */ /* 0x000ea2000c1e1100 */
[----:B------:R-:W-:Y:S01]  /*0540*/  VIADD R33, R33, 0x1 ;  /* 0x0000000121217836 */ /* 0x000fe20000000000 */
[----:B--2---:R-:W-:-:S13]  /*0550*/  ISETP.NE.AND P0, PT, R9, R30, PT ;  /* 0x0000001e0900720c */ /* 0x004fda0003f05270 */
[----:B------:R-:W-:Y:S05]  /*0560*/  @!P0 BRA `(.L_x_84) ;  /* 0xfffffffc00d08947 */ /* 0x000fea000383ffff */
.L_x_83:
[----:B------:R-:W-:-:S07]  /*0570*/  IADD3 R32, PT, PT, R33, 0x2, RZ ;  /* 0x0000000221207810 */ /* 0x000fce0007ffe0ff */
.L_x_82:
[----:B------:R-:W-:Y:S05]  /*0580*/  BSYNC.RECONVERGENT B1 ;  /* 0x0000000000017941 */ /* 0x000fea0003800200 */
.L_x_81:
[----:B------:R-:W-:Y:S01]  /*0590*/  ISETP.GT.AND P0, PT, R32, R13, PT ;  /* 0x0000000d2000720c */ /* 0x000fe20003f04270 */
[----:B------:R-:W-:-:S12]  /*05a0*/  BSSY.RECONVERGENT B1, `(.L_x_85) ;  /* 0x00001ce000017945 */ /* 0x000fd80003800200 */
[----:B------:R-:W-:Y:S05]  /*05b0*/  @!P0 BRA `(.L_x_86) ;  /* 0x0000000000288947 */ /* 0x000fea0003800000 */
[----:B------:R-:W-:-:S05]  /*05c0*/  IMAD.SHL.U32 R0, R9, 0x4, RZ ;  /* 0x0000000409007824 */ /* 0x000fca00078e00ff */
[C---:B------:R-:W-:Y:S02]  /*05d0*/  ISETP.EQ.AND P0, PT, R0.reuse, RZ, PT ;  /* 0x000000ff0000720c */ /* 0x040fe40003f02270 */
[C---:B------:R-:W-:Y:S02]  /*05e0*/  ISETP.EQ.AND P1, PT, R0.reuse, 0x4, PT ;  /* 0x000000040000780c */ /* 0x040fe40003f22270 */
[C---:B------:R-:W-:Y:S02]  /*05f0*/  ISETP.EQ.AND P2, PT, R0.reuse, 0x8, PT ;  /* 0x000000080000780c */ /* 0x040fe40003f42270 */
[----:B------:R-:W-:-:S07]  /*0600*/  ISETP.EQ.AND P3, PT, R0, 0xc, PT ;  /* 0x0000000c0000780c */ /* 0x000fce0003f62270 */
[----:B------:R-:W-:Y:S02]  /*0610*/  @P0 IMAD.MOV.U32 R5, RZ, RZ, -0x800000 ;  /* 0xff800000ff050424 */ /* 0x000fe400078e00ff */
[----:B------:R-:W-:Y:S02]  /*0620*/  @P1 IMAD.MOV.U32 R4, RZ, RZ, -0x800000 ;  /* 0xff800000ff041424 */ /* 0x000fe400078e00ff */
[----:B------:R-:W-:Y:S02]  /*0630*/  @P2 IMAD.MOV.U32 R3, RZ, RZ, -0x800000 ;  /* 0xff800000ff032424 */ /* 0x000fe400078e00ff */
[----:B------:R-:W-:Y:S01]  /*0640*/  @P3 MOV R2, 0xff800000 ;  /* 0xff80000000023802 */ /* 0x000fe20000000f00 */
[----:B------:R-:W-:Y:S06]  /*0650*/  BRA `(.L_x_87) ;  /* 0x0000001c00087947 */ /* 0x000fec0003800000 */
.L_x_86:
[----:B------:R-:W-:Y:S01]  /*0660*/  ISETP.GE.AND P0, PT, R32, R13, PT ;  /* 0x0000000d2000720c */ /* 0x000fe20003f06270 */
[----:B------:R-:W-:Y:S01]  /*0670*/  BSSY.RECONVERGENT B2, `(.L_x_88) ;  /* 0x0000072000027945 */ /* 0x000fe20003800200 */
[----:B------:R-:W-:-:S11]  /*0680*/  IMAD.MOV.U32 R0, RZ, RZ, RZ ;  /* 0x000000ffff007224 */ /* 0x000fd600078e00ff */
[----:B------:R-:W-:Y:S05]  /*0690*/  @!P0 BRA `(.L_x_89) ;  /* 0x0000000400bc8947 */ /* 0x000fea0003800000 */
[----:B------:R-:W0:Y:S02]  /*06a0*/  LDC.64 R30, c[0x0][0x398] ;  /* 0x0000e600ff1e7b82 */ /* 0x000e240000000a00 */
[----:B0-----:R0:W5:Y:S01]  /*06b0*/  LDG.E R0, desc[UR4][R30.64] ;  /* 0x000000041e007981 */ /* 0x001162000c1e1900 */
[----:B------:R-:W1:Y:S01]  /*06c0*/  MUFU.RCP R35, R6 ;  /* 0x0000000600237308 */ /* 0x000e620000001000 */
[----:B------:R-:W-:Y:S01]  /*06d0*/  I2FP.F32.U32 R33, R32 ;  /* 0x0000002000217245 */ /* 0x000fe20000201000 */
[----:B------:R-:W-:Y:S06]  /*06e0*/  BSSY.RECONVERGENT B3, `(.L_x_90) ;  /* 0x000000d000037945 */ /* 0x000fec0003800200 */
[----:B------:R-:W2:Y:S01]  /*06f0*/  FCHK P0, R33, R6 ;  /* 0x0000000621007302 */ /* 0x000ea20000000000 */
[----:B-1----:R-:W-:-:S04]  /*0700*/  FFMA R34, -R6, R35, 1 ;  /* 0x3f80000006227423 */ /* 0x002fc80000000123 */
[----:B------:R-:W-:Y:S01]  /*0710*/  FFMA R34, R35, R34, R35 ;  /* 0x0000002223227223 */ /* 0x000fe20000000023 */
[----:B------:R-:W-:-:S03]  /*0720*/  IMAD.MOV.U32 R35, RZ, RZ, 0x3f800000 ;  /* 0x3f800000ff237424 */ /* 0x000fc600078e00ff */
[----:B------:R-:W-:-:S04]  /*0730*/  FFMA R43, R33, R34, RZ ;  /* 0x00000022212b7223 */ /* 0x000fc800000000ff */
[----:B------:R-:W-:-:S04]  /*0740*/  FFMA R32, -R6, R43, R33 ;  /* 0x0000002b06207223 */ /* 0x000fc80000000121 */
[----:B------:R-:W-:Y:S01]  /*0750*/  FFMA R43, R34, R32, R43 ;  /* 0x00000020222b7223 */ /* 0x000fe2000000002b */
[----:B0-2---:R-:W-:Y:S06]  /*0760*/  @!P0 BRA `(.L_x_91) ;  /* 0x0000000000108947 */ /* 0x005fec0003800000 */
[----:B------:R-:W-:Y:S01]  /*0770*/  IMAD.MOV.U32 R30, RZ, RZ, R33 ;  /* 0x000000ffff1e7224 */ /* 0x000fe200078e0021 */
[----:B------:R-:W-:Y:S01]  /*0780*/  MOV R32, 0x7b0 ;  /* 0x000007b000207802 */ /* 0x000fe20000000f00 */
[----:B------:R-:W-:-:S07]  /*0790*/  IMAD.MOV.U32 R31, RZ, RZ, R6 ;  /* 0x000000ffff1f7224 */ /* 0x000fce00078e0006 */
[----:B-----5:R-:W-:Y:S05]  /*07a0*/  CALL.REL.NOINC `($__internal_1_$__cuda_sm3x_div_rn_noftz_f32_slowpath) ;  /* 0x0000002400a87944 */ /* 0x020fea0003c00000 */
.L_x_91:
[----:B------:R-:W-:Y:S05]  /*07b0*/  BSYNC.RECONVERGENT B3 ;  /* 0x0000000000037941 */ /* 0x000fea0003800200 */
.L_x_90:
[C---:B-----5:R-:W-:Y:S01]  /*07c0*/  FMUL R31, |R0|.reuse, 16777216 ;  /* 0x4b800000001f7820 */ /* 0x060fe20000400200 */
[----:B------:R-:W-:Y:S01]  /*07d0*/  FSETP.GEU.AND P0, PT, |R0|, 1.175494350822287508e-38, PT ;  /* 0x008000000000780b */ /* 0x000fe20003f0e200 */
[----:B------:R-:W-:Y:S01]  /*07e0*/  IMAD.MOV.U32 R46, RZ, RZ, 0x3a2c32e4 ;  /* 0x3a2c32e4ff2e7424 */ /* 0x000fe200078e00ff */
[----:B------:R-:W-:Y:S02]  /*07f0*/  BSSY.RECONVERGENT B3, `(.L_x_92) ;  /* 0x0000056000037945 */ /* 0x000fe40003800200 */
[----:B------:R-:W-:-:S04]  /*0800*/  FSEL R31, R31, |R0|, !P0 ;  /* 0x400000001f1f7208 */ /* 0x000fc80004000000 */
[----:B------:R-:W-:-:S04]  /*0810*/  IADD3 R30, PT, PT, R31, -0x3f3504f3, RZ ;  /* 0xc0cafb0d1f1e7810 */ /* 0x000fc80007ffe0ff */
[----:B------:R-:W-:Y:S02]  /*0820*/  LOP3.LUT R34, R30, 0xff800000, RZ, 0xc0, !PT ;  /* 0xff8000001e227812 */ /* 0x000fe400078ec0ff */
[----:B------:R-:W-:Y:S02]  /*0830*/  FSEL R30, RZ, -24, P0 ;  /* 0xc1c00000ff1e7808 */ /* 0x000fe40000000000 */
[----:B------:R-:W-:Y:S01]  /*0840*/  I2FP.F32.S32 R33, R34 ;  /* 0x0000002200217245 */ /* 0x000fe20000201400 */
[----:B------:R-:W-:-:S04]  /*0850*/  IMAD.IADD R31, R31, 0x1, -R34 ;  /* 0x000000011f1f7824 */ /* 0x000fc800078e0a22 */
[C---:B------:R-:W-:Y:S01]  /*0860*/  FADD R32, R31.reuse, 1 ;  /* 0x3f8000001f207421 */ /* 0x040fe20000000000 */
[----:B------:R-:W-:Y:S01]  /*0870*/  FADD R42, R31, -1 ;  /* 0xbf8000001f2a7421 */ /* 0x000fe20000000000 */
[----:B------:R-:W-:-:S03]  /*0880*/  FFMA R34, R33, 1.1920928955078125e-07, R30 ;  /* 0x3400000021227823 */ /* 0x000fc6000000001e */
[----:B------:R-:W-:Y:S01]  /*0890*/  FADD R31, R42, R42 ;  /* 0x0000002a2a1f7221 */ /* 0x000fe20000000000 */
[----:B------:R-:W0:Y:S03]  /*08a0*/  MUFU.RCP R32, R32 ;  /* 0x0000002000207308 */ /* 0x000e260000001000 */
[----:B0-----:R-:W-:-:S04]  /*08b0*/  FMUL R31, R32, R31 ;  /* 0x0000001f201f7220 */ /* 0x001fc80000400000 */
[----:B------:R-:W-:Y:S01]  /*08c0*/  FADD R44, R42, -R31 ;  /* 0x8000001f2a2c7221 */ /* 0x000fe20000000000 */
[CC--:B------:R-:W-:Y:S01]  /*08d0*/  FMUL R33, R31.reuse, R31.reuse ;  /* 0x0000001f1f217220 */ /* 0x0c0fe20000400000 */
[----:B------:R-:W-:Y:S02]  /*08e0*/  FFMA R30, R31, 1.4426950216293334961, R34 ;  /* 0x3fb8aa3b1f1e7823 */ /* 0x000fe40000000022 */
[----:B------:R-:W-:Y:S01]  /*08f0*/  FADD R45, R44, R44 ;  /* 0x0000002c2c2d7221 */ /* 0x000fe20000000000 */
[C---:B------:R-:W-:Y:S01]  /*0900*/  FFMA R44, R33.reuse, R46, 0.0032181653659790754318 ;  /* 0x3b52e7db212c7423 */ /* 0x040fe2000000002e */
[----:B------:R-:W-:Y:S02]  /*0910*/  FADD R34, R34, -R30 ;  /* 0x8000001e22227221 */ /* 0x000fe40000000000 */
[----:B------:R-:W-:Y:S01]  /*0920*/  FFMA R45, R42, -R31, R45 ;  /* 0x8000001f2a2d7223 */ /* 0x000fe2000000002d */
[----:B------:R-:W-:Y:S01]  /*0930*/  FFMA R44, R33, R44, 0.018033718690276145935 ;  /* 0x3c93bb73212c7423 */ /* 0x000fe2000000002c */
[----:B------:R-:W-:-:S02]  /*0940*/  FFMA R34, R31, 1.4426950216293334961, R34 ;  /* 0x3fb8aa3b1f227823 */ /* 0x000fc40000000022 */
[----:B------:R-:W-:Y:S01]  /*0950*/  FMUL R45, R32, R45 ;  /* 0x0000002d202d7220 */ /* 0x000fe20000400000 */
[----:B------:R-:W-:-:S03]  /*0960*/  FFMA R44, R33, R44, 0.12022458761930465698 ;  /* 0x3df6384f212c7423 */ /* 0x000fc6000000002c */
[----:B------:R-:W-:Y:S01]  /*0970*/  FFMA R34, R45, 1.4426950216293334961, R34 ;  /* 0x3fb8aa3b2d227823 */ /* 0x000fe20000000022 */
[----:B------:R-:W-:-:S03]  /*0980*/  FMUL R44, R33, R44 ;  /* 0x0000002c212c7220 */ /* 0x000fc60000400000 */
[----:B------:R-:W-:Y:S01]  /*0990*/  FFMA R34, R31, 1.9251366722983220825e-08, R34 ;  /* 0x32a55e341f227823 */ /* 0x000fe20000000022 */
[----:B------:R-:W-:-:S04]  /*09a0*/  FMUL R32, R44, 3 ;  /* 0x404000002c207820 */ /* 0x000fc80000400000 */
[----:B------:R-:W-:Y:S01]  /*09b0*/  FFMA R45, R45, R32, R34 ;  /* 0x000000202d2d7223 */ /* 0x000fe20000000022 */
[----:B------:R-:W-:-:S03]  /*09c0*/  IMAD.MOV.U32 R34, RZ, RZ, 0x391fcb8e ;  /* 0x391fcb8eff227424 */ /* 0x000fc600078e00ff */
[----:B------:R-:W-:-:S04]  /*09d0*/  FFMA R45, R31, R44, R45 ;  /* 0x0000002c1f2d7223 */ /* 0x000fc8000000002d */
        /* <DEDUP_REMOVED lines=8> */
[----:B------:R-:W-:Y:S02]  /*0a60*/  FFMA R30, R30, R43, R33 ;  /* 0x0000002b1e1e7223 */ /* 0x000fe40000000021 */
[----:B------:R-:W1:Y:S01]  /*0a70*/  F2I.NTZ R42, R32 ;  /* 0x00000020002a7305 */ /* 0x000e620000203100 */
[----:B0-----:R-:W-:Y:S01]  /*0a80*/  FADD R33, R32, -R31 ;  /* 0x8000001f20217221 */ /* 0x001fe20000000000 */
[----:B------:R-:W-:-:S03]  /*0a90*/  FSETP.GT.AND P0, PT, R31, RZ, PT ;  /* 0x000000ff1f00720b */ /* 0x000fc60003f04000 */
[----:B------:R-:W-:Y:S01]  /*0aa0*/  FADD R33, R30, R33 ;  /* 0x000000211e217221 */ /* 0x000fe20000000000 */
[----:B------:R-:W-:Y:S02]  /*0ab0*/  SEL R31, RZ, 0x83000000, P0 ;  /* 0x83000000ff1f7807 */ /* 0x000fe40000000000 */
[----:B------:R-:W-:Y:S01]  /*0ac0*/  FSETP.NEU.AND P0, PT, R43, RZ, PT ;  /* 0x000000ff2b00720b */ /* 0x000fe20003f0d000 */
[C---:B------:R-:W-:Y:S01]  /*0ad0*/  FFMA R30, R33.reuse, R34, 0.0013391353422775864601 ;  /* 0x3aaf85ed211e7423 */ /* 0x040fe20000000022 */
[----:B-1----:R-:W-:Y:S02]  /*0ae0*/  LEA R42, R42, -R31, 0x17 ;  /* 0x8000001f2a2a7211 */ /* 0x002fe400078eb8ff */
[----:B------:R-:W-:Y:S01]  /*0af0*/  FSETP.EQ.OR P0, PT, R0, 1, !P0 ;  /* 0x3f8000000000780b */ /* 0x000fe20004702400 */
[----:B------:R-:W-:-:S04]  /*0b00*/  FFMA R30, R33, R30, 0.0096188392490148544312 ;  /* 0x3c1d9856211e7423 */ /* 0x000fc8000000001e */
[----:B------:R-:W-:-:S04]  /*0b10*/  FFMA R30, R33, R30, 0.055503588169813156128 ;  /* 0x3d6357bb211e7423 */ /* 0x000fc8000000001e */
[----:B------:R-:W-:Y:S01]  /*0b20*/  FFMA R34, R33, R30, 0.24022644758224487305 ;  /* 0x3e75fdec21227423 */ /* 0x000fe2000000001e */
[----:B------:R-:W-:-:S03]  /*0b30*/  FMUL R30, R43, 0.5 ;  /* 0x3f0000002b1e7820 */ /* 0x000fc60000400000 */
[----:B------:R-:W-:-:S03]  /*0b40*/  FFMA R34, R33, R34, 0.69314718246459960938 ;  /* 0x3f31721821227423 */ /* 0x000fc60000000022 */
[----:B------:R-:W0:Y:S01]  /*0b50*/  FRND.TRUNC R30, R30 ;  /* 0x0000001e001e7307 */ /* 0x000e22000020d000 */
[----:B------:R-:W-:Y:S01]  /*0b60*/  FFMA R34, R33, R34, 1 ;  /* 0x3f80000021227423 */ /* 0x000fe20000000022 */
[----:B------:R-:W-:-:S04]  /*0b70*/  VIADD R33, R31, 0x7f000000 ;  /* 0x7f0000001f217836 */ /* 0x000fc80000000000 */
[----:B------:R-:W-:-:S04]  /*0b80*/  FMUL R33, R34, R33 ;  /* 0x0000002122217220 */ /* 0x000fc80000400000 */
[----:B------:R-:W-:Y:S01]  /*0b90*/  FMUL R33, R33, R42 ;  /* 0x0000002a21217220 */ /* 0x000fe20000400000 */
[----:B------:R-:W-:Y:S01]  /*0ba0*/  @P2 FSEL R33, RZ, +INF , !P3 ;  /* 0x7f800000ff212808 */ /* 0x000fe20005800000 */
[----:B0-----:R-:W-:Y:S01]  /*0bb0*/  FADD R32, R30, R30 ;  /* 0x0000001e1e207221 */ /* 0x001fe20000000000 */
[----:B------:R-:W-:Y:S06]  /*0bc0*/  @P0 BRA `(.L_x_93) ;  /* 0x0000000000600947 */ /* 0x000fec0003800000 */
        /* <DEDUP_REMOVED lines=14> */
.L_x_94:
[----:B------:R-:W-:Y:S02]  /*0cb0*/  FSETP.NEU.AND P0, PT, |R43|, +INF , PT ;  /* 0x7f8000002b00780b */ /* 0x000fe40003f0d200 */
[----:B------:R-:W-:-:S13]  /*0cc0*/  FSETP.EQ.AND P2, PT, R0, -1, PT ;  /* 0xbf8000000000780b */ /* 0x000fda0003f42000 */
[----:B------:R-:W-:Y:S05]  /*0cd0*/  @!P0 BRA P2, `(.L_x_93) ;  /* 0x00000000001c8947 */ /* 0x000fea0001000000 */
[----:B------:R-:W-:Y:S01]  /*0ce0*/  FSETP.GEU.AND P2, PT, R0, RZ, PT ;  /* 0x000000ff0000720b */ /* 0x000fe20003f4e000 */
[----:B------:R-:W-:-:S12]  /*0cf0*/  IMAD.MOV.U32 R35, RZ, RZ, R33 ;  /* 0x000000ffff237224 */ /* 0x000fd800078e0021 */
[----:B------:R-:W0:Y:S01]  /*0d00*/  @!P2 FRND.FLOOR R0, R43 ;  /* 0x0000002b0000a307 */ /* 0x000e220000205000 */
[----:B------:R-:W-:Y:S02]  /*0d10*/  @!P2 FSETP.NEU.AND P3, PT, |R32|, 1, PT ;  /* 0x3f8000002000a80b */ /* 0x000fe40003f6d200 */
[----:B0-----:R-:W-:Y:S02]  /*0d20*/  @!P2 FSETP.NEU.AND P0, PT, R43, R0, PT ;  /* 0x000000002b00a20b */ /* 0x001fe40003f0d000 */
[----:B------:R-:W-:-:S04]  /*0d30*/  @!P2 FSEL R0, R33, -R33, P3 ;  /* 0x800000212100a208 */ /* 0x000fc80001800000 */
[----:B------:R-:W-:-:S07]  /*0d40*/  @!P2 FSEL R35, R0, +QNAN , !P0 ;  /* 0x7fffffff0023a808 */ /* 0x000fce0004000000 */
.L_x_93:
[----:B------:R-:W-:Y:S05]  /*0d50*/  BSYNC.RECONVERGENT B3 ;  /* 0x0000000000037941 */ /* 0x000fea0003800200 */
.L_x_92:
[----:B------:R-:W0:Y:S02]  /*0d60*/  LDC.64 R30, c[0x0][0x398] ;  /* 0x0000e600ff1e7b82 */ /* 0x000e240000000a00 */
[----:B0-----:R-:W2:Y:S02]  /*0d70*/  LDG.E R30, desc[UR4][R30.64+0x14] ;  /* 0x000014041e1e7981 */ /* 0x001ea4000c1e1900 */
[----:B--2---:R-:W-:-:S07]  /*0d80*/  FFMA R0, R30, -R35, RZ ;  /* 0x800000231e007223 */ /* 0x004fce00000000ff */
.L_x_89:
[----:B------:R-:W-:Y:S05]  /*0d90*/  BSYNC.RECONVERGENT B2 ;  /* 0x0000000000027941 */ /* 0x000fea0003800200 */
.L_x_88:
        /* <DEDUP_REMOVED lines=11> */
.L_x_100:
        /* <DEDUP_REMOVED lines=8> */
[----:B------:R-:W5:Y:S04]  /*0ed0*/  LDG.E.U8 R42, desc[UR4][R30.64+0x6] ;  /* 0x000006041e2a7981 */ /* 0x000f68000c1e1100 */
[----:B------:R-:W5:Y:S04]  /*0ee0*/  LDG.E.U8 R43, desc[UR4][R30.64+0x7] ;  /* 0x000007041e2b7981 */ /* 0x000f68000c1e1100 */
[----:B------:R-:W5:Y:S04]  /*0ef0*/  LDG.E.U8 R44, desc[UR4][R30.64+0x8] ;  /* 0x000008041e2c7981 */ /* 0x000f68000c1e1100 */
[----:B------:R-:W5:Y:S04]  /*0f00*/  LDG.E.U8 R47, desc[UR4][R30.64+0x9] ;  /* 0x000009041e2f7981 */ /* 0x000f68000c1e1100 */
[----:B------:R-:W5:Y:S01]  /*0f10*/  LDG.E.U8 R51, desc[UR4][R30.64+0xf] ;  /* 0x00000f041e337981 */ /* 0x000f62000c1e1100 */
[----:B--2---:R-:W-:-:S04]  /*0f20*/  LOP3.LUT R46, R46, 0xfe, RZ, 0xc0, !PT ;  /* 0x000000fe2e2e7812 */ /* 0x004fc800078ec0ff */
[----:B------:R-:W-:Y:S02]  /*0f30*/  ISETP.NE.AND P0, PT, R46, 0x2, PT ;  /* 0x000000022e00780c */ /* 0x000fe40003f05270 */
[----:B---3--:R-:W-:Y:S01]  /*0f40*/  LOP3.LUT R48, R48, 0xfe, RZ, 0xc0, !PT ;  /* 0x000000fe30307812 */ /* 0x008fe200078ec0ff */
[----:B------:R-:W2:Y:S03]  /*0f50*/  LDG.E.U8 R46, desc[UR4][R30.64+0xa] ;  /* 0x00000a041e2e7981 */ /* 0x000ea6000c1e1100 */
[----:B------:R-:W-:Y:S02]  /*0f60*/  ISETP.NE.AND P2, PT, R48, 0x2, PT ;  /* 0x000000023000780c */ /* 0x000fe40003f45270 */
[----:B----4-:R-:W-:Y:S01]  /*0f70*/  LOP3.LUT R49, R49, 0xfe, RZ, 0xc0, !PT ;  /* 0x000000fe31317812 */ /* 0x010fe200078ec0ff */
[----:B------:R-:W-:-:S04]  /*0f80*/  VIADD R48, R32, 0x1 ;  /* 0x0000000120307836 */ /* 0x000fc80000000000 */
[----:B------:R-:W-:Y:S01]  /*0f90*/  @P0 IMAD.MOV R48, RZ, RZ, R32 ;  /* 0x000000ffff300224 */ /* 0x000fe200078e0220 */
[----:B------:R-:W-:Y:S01]  /*0fa0*/  ISETP.NE.AND P0, PT, R49, 0x2, PT ;  /* 0x000000023100780c */ /* 0x000fe20003f05270 */
[----:B------:R-:W3:Y:S03]  /*0fb0*/  LDG.E.U8 R32, desc[UR4][R30.64+0xb] ;  /* 0x00000b041e207981 */ /* 0x000ee6000c1e1100 */
[----:B------:R-:W-:Y:S01]  /*0fc0*/  IADD3 R50, PT, PT, R48, 0x1, RZ ;  /* 0x0000000130327810 */ /* 0x000fe20007ffe0ff */
[----:B------:R-:W-:Y:S02]  /*0fd0*/  @P2 IMAD.MOV R50, RZ, RZ, R48 ;  /* 0x000000ffff322224 */ /* 0x000fe400078e0230 */
[----:B------:R-:W4:Y:S02]  /*0fe0*/  LDG.E.U8 R48, desc[UR4][R30.64+0xc] ;  /* 0x00000c041e307981 */ /* 0x000f24000c1e1100 */
[----:B------:R-:W-:Y:S01]  /*0ff0*/  VIADD R49, R50, 0x1 ;  /* 0x0000000132317836 */ /* 0x000fe20000000000 */
[----:B-----5:R-:W-:-:S03]  /*1000*/  LOP3.LUT R45, R45, 0xfe, RZ, 0xc0, !PT ;  /* 0x000000fe2d2d7812 */ /* 0x020fc600078ec0ff */
[----:B------:R-:W-:Y:S02]  /*1010*/  @P0 IMAD.MOV R49, RZ, RZ, R50 ;  /* 0x000000ffff310224 */ /* 0x000fe400078e0232 */
[----:B------:R-:W5:Y:S01]  /*1020*/  LDG.E.U8 R50, desc[UR4][R30.64+0xd] ;  /* 0x00000d041e327981 */ /* 0x000f62000c1e1100 */
[----:B------:R-:W-:-:S03]  /*1030*/  ISETP.NE.AND P0, PT, R45, 0x2, PT ;  /* 0x000000022d00780c */ /* 0x000fc60003f05270 */
[----:B------:R0:W5:Y:S01]  /*1040*/  LDG.E.U8 R45, desc[UR4][R30.64+0xe] ;  /* 0x00000e041e2d7981 */ /* 0x000162000c1e1100 */
[----:B------:R-:W-:-:S04]  /*1050*/  LOP3.LUT R33, R33, 0xfe, RZ, 0xc0, !PT ;  /* 0x000000fe21217812 */ /* 0x000fc800078ec0ff */
[----:B------:R-:W-:Y:S02]  /*1060*/  ISETP.NE.AND P2, PT, R33, 0x2, PT ;  /* 0x000000022100780c */ /* 0x000fe40003f45270 */
[----:B------:R-:W-:Y:S01]  /*1070*/  LOP3.LUT R35, R35, 0xfe, RZ, 0xc0, !PT ;  /* 0x000000fe23237812 */ /* 0x000fe200078ec0ff */
[C---:B------:R-:W-:Y:S02]  /*1080*/  VIADD R33, R49.reuse, 0x1 ;  /* 0x0000000131217836 */ /* 0x040fe40000000000 */
[----:B------:R-:W-:Y:S02]  /*1090*/  @P0 IADD3 R33, PT, PT, R49, RZ, RZ ;  /* 0x000000ff31210210 */ /* 0x000fe40007ffe0ff */
[----:B------:R-:W-:Y:S02]  /*10a0*/  ISETP.NE.AND P0, PT, R35, 0x2, PT ;  /* 0x000000022300780c */ /* 0x000fe40003f05270 */
[----:B------:R-:W-:Y:S01]  /*10b0*/  LOP3.LUT R42, R42, 0xfe, RZ, 0xc0, !PT ;  /* 0x000000fe2a2a7812 */ /* 0x000fe200078ec0ff */
[----:B------:R-:W-:-:S03]  /*10c0*/  VIADD R35, R33, 0x1 ;  /* 0x0000000121237836 */ /* 0x000fc60000000000 */
[----:B------:R-:W-:Y:S01]  /*10d0*/  @P2 IMAD.MOV R35, RZ, RZ, R33 ;  /* 0x000000ffff232224 */ /* 0x000fe200078e0221 */
[----:B------:R-:W-:Y:S02]  /*10e0*/  ISETP.NE.AND P2, PT, R42, 0x2, PT ;  /* 0x000000022a00780c */ /* 0x000fe40003f45270 */
[----:B------:R-:W-:Y:S01]  /*10f0*/  LOP3.LUT R43, R43, 0xfe, RZ, 0xc0, !PT ;  /* 0x000000fe2b2b7812 */ /* 0x000fe200078ec0ff */
[----:B0-----:R-:W-:-:S03]  /*1100*/  VIADD R30, R35, 0x1 ;  /* 0x00000001231e7836 */ /* 0x001fc60000000000 */
[----:B------:R-:W-:Y:S01]  /*1110*/  @P0 IMAD.MOV R30, RZ, RZ, R35 ;  /* 0x000000ffff1e0224 */ /* 0x000fe200078e0223 */
[----:B------:R-:W-:Y:S02]  /*1120*/  ISETP.NE.AND P0, PT, R43, 0x2, PT ;  /* 0x000000022b00780c */ /* 0x000fe40003f05270 */
[----:B------:R-:W-:Y:S02]  /*1130*/  LOP3.LUT R44, R44, 0xfe, RZ, 0xc0, !PT ;  /* 0x000000fe2c2c7812 */ /* 0x000fe400078ec0ff */
[----:B------:R-:W-:Y:S02]  /*1140*/  IADD3 R31, PT, PT, R30, 0x1, RZ ;  /* 0x000000011e1f7810 */ /* 0x000fe40007ffe0ff */
[----:B------:R-:W-:Y:S01]  /*1150*/  @P2 IMAD.MOV R31, RZ, RZ, R30 ;  /* 0x000000ffff1f2224 */ /* 0x000fe200078e021e */
[----:B------:R-:W-:Y:S02]  /*1160*/  ISETP.NE.AND P2, PT, R44, 0x2, PT ;  /* 0x000000022c00780c */ /* 0x000fe40003f45270 */
[----:B------:R-:W-:Y:S01]  /*1170*/  LOP3.LUT R47, R47, 0xfe, RZ, 0xc0, !PT ;  /* 0x000000fe2f2f7812 */ /* 0x000fe200078ec0ff */
[----:B------:R-:W-:-:S03]  /*1180*/  VIADD R30, R31, 0x1 ;  /* 0x000000011f1e7836 */ /* 0x000fc60000000000 */
[----:B------:R-:W-:Y:S01]  /*1190*/  @P0 IMAD.MOV R30, RZ, RZ, R31 ;  /* 0x000000ffff1e0224 */ /* 0x000fe200078e021f */
[----:B------:R-:W-:-:S03]  /*11a0*/  ISETP.NE.AND P0, PT, R47, 0x2, PT ;  /* 0x000000022f00780c */ /* 0x000fc60003f05270 */
[----:B------:R-:W-:-:S03]  /*11b0*/  VIADD R31, R30, 0x1 ;  /* 0x000000011e1f7836 */ /* 0x000fc60000000000 */
[----:B------:R-:W-:-:S05]  /*11c0*/  @P2 IADD3 R31, PT, PT, R30, RZ, RZ ;  /* 0x000000ff1e1f2210 */ /* 0x000fca0007ffe0ff */
[----:B------:R-:W-:Y:S02]  /*11d0*/  VIADD R30, R31, 0x1 ;  /* 0x000000011f1e7836 */ /* 0x000fe40000000000 */
[----:B------:R-:W-:-:S04]  /*11e0*/  @P0 IMAD.MOV R30, RZ, RZ, R31 ;  /* 0x000000ffff1e0224 */ /* 0x000fc800078e021f */
[----:B------:R-:W-:Y:S02]  /*11f0*/  VIADD R31, R30, 0x1 ;  /* 0x000000011e1f7836 */ /* 0x000fe40000000000 */
[----:B------:R-:W-:Y:S01]  /*1200*/  VIADD R34, R34, 0x10 ;  /* 0x0000001022227836 */ /* 0x000fe20000000000 */
[----:B------:R-:W-:Y:S02]  /*1210*/  LOP3.LUT R51, R51, 0xfe, RZ, 0xc0, !PT ;  /* 0x000000fe33337812 */ /* 0x000fe400078ec0ff */
[----:B--2---:R-:W-:-:S04]  /*1220*/  LOP3.LUT R46, R46, 0xfe, RZ, 0xc0, !PT ;  /* 0x000000fe2e2e7812 */ /* 0x004fc800078ec0ff */
[----:B------:R-:W-:Y:S02]  /*1230*/  ISETP.NE.AND P2, PT, R46, 0x2, PT ;  /* 0x000000022e00780c */ /* 0x000fe40003f45270 */
[----:B---3--:R-:W-:-:S04]  /*1240*/  LOP3.LUT R32, R32, 0xfe, RZ, 0xc0, !PT ;  /* 0x000000fe20207812 */ /* 0x008fc800078ec0ff */
[----:B------:R-:W-:Y:S02]  /*1250*/  ISETP.NE.AND P0, PT, R32, 0x2, PT ;  /* 0x000000022000780c */ /* 0x000fe40003f05270 */
[----:B----4-:R-:W-:-:S05]  /*1260*/  LOP3.LUT R48, R48, 0xfe, RZ, 0xc0, !PT ;  /* 0x000000fe30307812 */ /* 0x010fca00078ec0ff */
[----:B------:R-:W-:Y:S01]  /*1270*/  @P2 IMAD.MOV R31, RZ, RZ, R30 ;  /* 0x000000ffff1f2224 */ /* 0x000fe200078e021e */
[----:B------:R-:W-:-:S04]  /*1280*/  ISETP.NE.AND P2, PT, R48, 0x2, PT ;  /* 0x000000023000780c */ /* 0x000fc80003f45270 */
[----:B------:R-:W-:Y:S02]  /*1290*/  IADD3 R30, PT, PT, R31, 0x1, RZ ;  /* 0x000000011f1e7810 */ /* 0x000fe40007ffe0ff */
[----:B-----5:R-:W-:Y:S01]  /*12a0*/  LOP3.LUT R50, R50, 0xfe, RZ, 0xc0, !PT ;  /* 0x000000fe32327812 */ /* 0x020fe200078ec0ff */
[----:B------:R-:W-:-:S03]  /*12b0*/  @P0 IMAD.MOV R30, RZ, RZ, R31 ;  /* 0x000000ffff1e0224 */ /* 0x000fc600078e021f */
[----:B------:R-:W-:Y:S02]  /*12c0*/  ISETP.NE.AND P0, PT, R50, 0x2, PT ;  /* 0x000000023200780c */ /* 0x000fe40003f05270 */
[----:B------:R-:W-:Y:S01]  /*12d0*/  LOP3.LUT R45, R45, 0xfe, RZ, 0xc0, !PT ;  /* 0x000000fe2d2d7812 */ /* 0x000fe200078ec0ff */
[----:B------:R-:W-:Y:S02]  /*12e0*/  VIADD R31, R30, 0x1 ;  /* 0x000000011e1f7836 */ /* 0x000fe40000000000 */
[----:B------:R-:W-:Y:S01]  /*12f0*/  @P2 IMAD.MOV R31, RZ, RZ, R30 ;  /* 0x000000ffff1f2224 */ /* 0x000fe200078e021e */
[----:B------:R-:W-:-:S03]  /*1300*/  ISETP.NE.AND P2, PT, R45, 0x2, PT ;  /* 0x000000022d00780c */ /* 0x000fc60003f45270 */
[----:B------:R-:W-:-:S04]  /*1310*/  VIADD R30, R31, 0x1 ;  /* 0x000000011f1e7836 */ /* 0x000fc80000000000 */
[----:B------:R-:W-:-:S05]  /*1320*/  @P0 IADD3 R30, PT, PT, R31, RZ, RZ ;  /* 0x000000ff1f1e0210 */ /* 0x000fca0007ffe0ff */
[----:B------:R-:W-:Y:S02]  /*1330*/  VIADD R31, R30, 0x1 ;  /* 0x000000011e1f7836 */ /* 0x000fe40000000000 */
[----:B------:R-:W-:Y:S01]  /*1340*/  @P2 IMAD.MOV R31, RZ, RZ, R30 ;  /* 0x000000ffff1f2224 */ /* 0x000fe200078e021e */
[----:B------:R-:W-:Y:S02]  /*1350*/  ISETP.NE.AND P2, PT, R34, R11, PT ;  /* 0x0000000b2200720c */ /* 0x000fe40003f45270 */
[----:B------:R-:W-:Y:S01]  /*1360*/  ISETP.NE.AND P0, PT, R51, 0x2, PT ;  /* 0x000000023300780c */ /* 0x000fe20003f05270 */
[----:B------:R-:W-:-:S12]  /*1370*/  VIADD R32, R31, 0x1 ;  /* 0x000000011f207836 */ /* 0x000fd80000000000 */
[----:B------:R-:W-:Y:S01]  /*1380*/  @P0 IADD3 R32, PT, PT, R31, RZ, RZ ;  /* 0x000000ff1f200210 */ /* 0x000fe20007ffe0ff */
[----:B------:R-:W-:Y:S06]  /*1390*/  @P2 BRA `(.L_x_100) ;  /* 0xfffffff800ac2947 */ /* 0x000fec000383ffff */
[----:B------:R-:W-:Y:S05]  /*13a0*/  BSYNC.RECONVERGENT B4 ;  /* 0x0000000000047941 */ /* 0x000fea0003800200 */
.L_x_99:
[----:B------:R-:W-:-:S07]  /*13b0*/  IMAD.MOV.U32 R34, RZ, RZ, R11 ;  /* 0x000000ffff227224 */ /* 0x000fce00078e000b */
.L_x_98:
[----:B------:R-:W-:Y:S05]  /*13c0*/  BSYNC.RECONVERGENT B3 ;  /* 0x0000000000037941 */ /* 0x000fea0003800200 */
.L_x_97:
        /* <DEDUP_REMOVED lines=26> */
[----:B-----5:R-:W-:Y:S02]  /*1570*/  LOP3.LUT R47, R47, 0xfe, RZ, 0xc0, !PT ;  /* 0x000000fe2f2f7812 */ /* 0x020fe400078ec0ff */
[----:B------:R-:W-:-:S03]  /*1580*/  LOP3.LUT R43, R43, 0xfe, RZ, 0xc0, !PT ;  /* 0x000000fe2b2b7812 */ /* 0x000fc600078ec0ff */
[----:B------:R-:W-:Y:S02]  /*1590*/  @P2 IADD3 R44, PT, PT, R32, RZ, RZ ;  /* 0x000000ff202c2210 */ /* 0x000fe40007ffe0ff */
[----:B------:R-:W-:Y:S02]  /*15a0*/  ISETP.NE.AND P2, PT, R46, 0x2, PT ;  /* 0x000000022e00780c */ /* 0x000fe40003f45270 */
[----:B------:R-:W-:Y:S01]  /*15b0*/  LOP3.LUT R35, R35, 0xfe, RZ, 0xc0, !PT ;  /* 0x000000fe23237812 */ /* 0x000fe200078ec0ff */
[----:B------:R-:W-:Y:S01]  /*15c0*/  VIADD R32, R44, 0x1 ;  /* 0x000000012c207836 */ /* 0x000fe20000000000 */
[----:B------:R-:W-:Y:S01]  /*15d0*/  LOP3.LUT R33, R33, 0xfe, RZ, 0xc0, !PT ;  /* 0x000000fe21217812 */ /* 0x000fe200078ec0ff */
[----:B------:R-:W-:Y:S01]  /*15e0*/  @P3 IMAD.MOV R32, RZ, RZ, R44 ;  /* 0x000000ffff203224 */ /* 0x000fe200078e022c */
[----:B------:R-:W-:Y:S02]  /*15f0*/  ISETP.NE.AND P3, PT, R47, 0x2, PT ;  /* 0x000000022f00780c */ /* 0x000fe40003f65270 */
[----:B------:R-:W-:Y:S01]  /*1600*/  LOP3.LUT R42, R42, 0xfe, RZ, 0xc0, !PT ;  /* 0x000000fe2a2a7812 */ /* 0x000fe200078ec0ff */
[----:B------:R-:W-:-:S04]  /*1610*/  VIADD R30, R32, 0x1 ;  /* 0x00000001201e7836 */ /* 0x000fc80000000000 */
[----:B------:R-:W-:Y:S01]  /*1620*/  @P2 IMAD.MOV R30, RZ, RZ, R32 ;  /* 0x000000ffff1e2224 */ /* 0x000fe200078e0220 */
[----:B------:R-:W-:-:S04]  /*1630*/  ISETP.NE.AND P2, PT, R43, 0x2, PT ;  /* 0x000000022b00780c */ /* 0x000fc80003f45270 */
[----:B------:R-:W-:Y:S01]  /*1640*/  IADD3 R31, PT, PT, R30, 0x1, RZ ;  /* 0x000000011e1f7810 */ /* 0x000fe20007ffe0ff */
[----:B------:R-:W-:Y:S01]  /*1650*/  @P3 IMAD.MOV R31, RZ, RZ, R30 ;  /* 0x000000ffff1f3224 */ /* 0x000fe200078e021e */
[----:B------:R-:W-:-:S03]  /*1660*/  ISETP.NE.AND P3, PT, R35, 0x2, PT ;  /* 0x000000022300780c */ /* 0x000fc60003f65270 */
[----:B------:R-:W-:-:S04]  /*1670*/  VIADD R30, R31, 0x1 ;  /* 0x000000011f1e7836 */ /* 0x000fc80000000000 */
[----:B------:R-:W-:Y:S01]  /*1680*/  @P2 IMAD.MOV R30, RZ, RZ, R31 ;  /* 0x000000ffff1e2224 */ /* 0x000fe200078e021f */
[----:B------:R-:W-:-:S03]  /*1690*/  ISETP.NE.AND P2, PT, R33, 0x2, PT ;  /* 0x000000022100780c */ /* 0x000fc60003f45270 */
[C---:B------:R-:W-:Y:S02]  /*16a0*/  VIADD R31, R30.reuse, 0x1 ;  /* 0x000000011e1f7836 */ /* 0x040fe40000000000 */
[----:B------:R-:W-:Y:S02]  /*16b0*/  @P3 IADD3 R31, PT, PT, R30, RZ, RZ ;  /* 0x000000ff1e1f3210 */ /* 0x000fe40007ffe0ff */
[----:B------:R-:W-:-:S03]  /*16c0*/  ISETP.NE.AND P3, PT, R42, 0x2, PT ;  /* 0x000000022a00780c */ /* 0x000fc60003f65270 */
[----:B------:R-:W-:-:S03]  /*16d0*/  VIADD R30, R31, 0x1 ;  /* 0x000000011f1e7836 */ /* 0x000fc60000000000 */
[----:B------:R-:W-:-:S04]  /*16e0*/  @P2 IMAD.MOV R30, RZ, RZ, R31 ;  /* 0x000000ffff1e2224 */ /* 0x000fc800078e021f */
[----:B------:R-:W-:-:S03]  /*16f0*/  VIADD R32, R30, 0x1 ;  /* 0x000000011e207836 */ /* 0x000fc60000000000 */
[----:B------:R-:W-:-:S07]  /*1700*/  @P3 IADD3 R32, PT, PT, R30, RZ, RZ ;  /* 0x000000ff1e203210 */ /* 0x000fce0007ffe0ff */
.L_x_102:
[----:B------:R-:W-:Y:S05]  /*1710*/  BSYNC.RECONVERGENT B3 ;  /* 0x0000000000037941 */ /* 0x000fea0003800200 */
.L_x_101:
[----:B------:R-:W-:Y:S05]  /*1720*/  @!P0 BRA `(.L_x_96) ;  /* 0x0000000000d88947 */ /* 0x000fea0003800000 */
[----:B------:R-:W-:Y:S01]  /*1730*/  LOP3.LUT R30, R15, 0x7, RZ, 0xc0, !PT ;  /* 0x000000070f1e7812 */ /* 0x000fe200078ec0ff */
[----:B------:R-:W-:Y:S01]  /*1740*/  BSSY.RECONVERGENT B3, `(.L_x_103) ;  /* 0x000001c000037945 */ /* 0x000fe20003800200 */
[----:B------:R-:W-:-:S03]  /*1750*/  ISETP.NE.AND P0, PT, R10, RZ, PT ;  /* 0x000000ff0a00720c */ /* 0x000fc60003f05270 */
        /* <DEDUP_REMOVED lines=9> */
[----:B------:R-:W-:-:S02]  /*17f0*/  IADD3 R34, PT, PT, R34, 0x4, RZ ;  /* 0x0000000422227810 */ /* 0x000fc40007ffe0ff */
        /* <DEDUP_REMOVED lines=14> */
[----:B------:R-:W-:Y:S02]  /*18e0*/  VIADD R32, R30, 0x1 ;  /* 0x000000011e207836 */ /* 0x000fe40000000000 */
[----:B------:R-:W-:-:S07]  /*18f0*/  @P3 IMAD.MOV R32, RZ, RZ, R30 ;  /* 0x000000ffff203224 */ /* 0x000fce00078e021e */
.L_x_104:
[----:B------:R-:W-:Y:S05]  /*1900*/  BSYNC.RECONVERGENT B3 ;  /* 0x0000000000037941 */ /* 0x000fea0003800200 */
.L_x_103:
        /* <DEDUP_REMOVED lines=8> */
[----:B------:R-:W-:-:S05]  /*1990*/  @P0 IMAD.MOV R33, RZ, RZ, R32 ;  /* 0x000000ffff210224 */ /* 0x000fca00078e0220 */
[----:B------:R-:W-:Y:S01]  /*19a0*/  MOV R32, R33 ;  /* 0x0000002100207202 */ /* 0x000fe20000000f00 */
        /* <DEDUP_REMOVED lines=9> */
[----:B------:R-:W-:-:S04]  /*1a40*/  @P0 IMAD.MOV R33, RZ, RZ, R32 ;  /* 0x000000ffff210224 */ /* 0x000fc800078e0220 */
[----:B------:R-:W-:-:S04]  /*1a50*/  IMAD.MOV.U32 R32, RZ, RZ, R33 ;  /* 0x000000ffff207224 */ /* 0x000fc800078e0021 */
[C---:B------:R-:W-:Y:S01]  /*1a60*/  @P2 VIADD R33, R32.reuse, 0x1 ;  /* 0x0000000120212836 */ /* 0x040fe20000000000 */
[----:B------:R-:W-:-:S05]  /*1a70*/  @P3 IADD3 R33, PT, PT, R32, RZ, RZ ;  /* 0x000000ff20213210 */ /* 0x000fca0007ffe0ff */
[----:B------:R-:W-:-:S07]  /*1a80*/  @P2 IMAD.MOV.U32 R32, RZ, RZ, R33 ;  /* 0x000000ffff202224 */ /* 0x000fce00078e0021 */
.L_x_96:
[----:B------:R-:W-:Y:S05]  /*1a90*/  BSYNC.RECONVERGENT B2 ;  /* 0x0000000000027941 */ /* 0x000fea0003800200 */
.L_x_95:
[----:B------:R-:W0:Y:S01]  /*1aa0*/  MUFU.RCP R31, R8 ;  /* 0x00000008001f7308 */ /* 0x000e220000001000 */
[----:B------:R-:W-:Y:S01]  /*1ab0*/  LEA.HI R30, R9, R32, RZ, 0x1f ;  /* 0x00000020091e7211 */ /* 0x000fe200078ff8ff */
[----:B------:R-:W-:Y:S01]  /*1ac0*/  BSSY.RECONVERGENT B2, `(.L_x_105) ;  /* 0x000000e000027945 */ /* 0x000fe20003800200 */
[----:B------:R-:W-:Y:S02]  /*1ad0*/  ISETP.GE.U32.AND P3, PT, R18, R7, PT ;  /* 0x000000071200720c */ /* 0x000fe40003f66070 */
[----:B------:R-:W-:-:S04]  /*1ae0*/  I2FP.F32.U32 R30, R30 ;  /* 0x0000001e001e7245 */ /* 0x000fc80000201000 */
[----:B------:R-:W1:Y:S01]  /*1af0*/  FCHK P0, R30, R8 ;  /* 0x000000081e007302 */ /* 0x000e620000000000 */
[----:B0-----:R-:W-:-:S04]  /*1b00*/  FFMA R32, -R8, R31, 1 ;  /* 0x3f80000008207423 */ /* 0x001fc8000000011f */
[----:B------:R-:W-:-:S04]  /*1b10*/  FFMA R31, R31, R32, R31 ;  /* 0x000000201f1f7223 */ /* 0x000fc8000000001f */
[----:B------:R-:W-:-:S04]  /*1b20*/  FFMA R32, R30, R31, RZ ;  /* 0x0000001f1e207223 */ /* 0x000fc800000000ff */
[----:B------:R-:W-:-:S04]  /*1b30*/  FFMA R33, -R8, R32, R30 ;  /* 0x0000002008217223 */ /* 0x000fc8000000011e */
[----:B------:R-:W-:Y:S01]  /*1b40*/  FFMA R32, R31, R33, R32 ;  /* 0x000000211f207223 */ /* 0x000fe20000000020 */
[----:B-1----:R-:W-:Y:S06]  /*1b50*/  @!P0 BRA `(.L_x_106) ;  /* 0x0000000000108947 */ /* 0x002fec0003800000 */
[----:B------:R-:W-:Y:S01]  /*1b60*/  IMAD.MOV.U32 R31, RZ, RZ, R8 ;  /* 0x000000ffff1f7224 */ /* 0x000fe200078e0008 */
[----:B------:R-:W-:-:S07]  /*1b70*/  MOV R32, 0x1b90 ;  /* 0x00001b9000207802 */ /* 0x000fce0000000f00 */
[----:B------:R-:W-:Y:S05]  /*1b80*/  CALL.REL.NOINC `($__internal_1_$__cuda_sm3x_div_rn_noftz_f32_slowpath) ;  /* 0x0000001000b07944 */ /* 0x000fea0003c00000 */
[----:B------:R-:W-:-:S07]  /*1b90*/  IMAD.MOV.U32 R32, RZ, RZ, R43 ;  /* 0x000000ffff207224 */ /* 0x000fce00078e002b */
.L_x_106:
[----:B------:R-:W-:Y:S05]  /*1ba0*/  BSYNC.RECONVERGENT B2 ;  /* 0x0000000000027941 */ /* 0x000fea0003800200 */
.L_x_105:
[----:B------:R-:W0:Y:S01]  /*1bb0*/  LDC.64 R30, c[0x0][0x390] ;  /* 0x0000e400ff1e7b82 */ /* 0x000e220000000a00 */
[----:B------:R-:W-:Y:S01]  /*1bc0*/  BSSY.RELIABLE B2, `(.L_x_107) ;  /* 0x0000027000027945 */ /* 0x000fe20003800100 */
[----:B------:R-:W-:-:S03]  /*1bd0*/  FMUL R35, R32, 100 ;  /* 0x42c8000020237820 */ /* 0x000fc60000400000 */
[----:B------:R-:W-:Y:S05]  /*1be0*/  @!P3 BRA `(.L_x_108) ;  /* 0x000000000048b947 */ /* 0x000fea0003800000 */
[----:B0-----:R-:W2:Y:S02]  /*1bf0*/  LDG.E R32, desc[UR4][R30.64+0x10] ;  /* 0x000010041e207981 */ /* 0x001ea4000c1e1900 */
[----:B--2---:R-:W-:-:S13]  /*1c00*/  FSETP.GEU.AND P0, PT, R35, R32, PT ;  /* 0x000000202300720b */ /* 0x004fda0003f0e000 */
[----:B------:R-:W-:Y:S05]  /*1c10*/  @!P0 BREAK.RELIABLE B2 ;  /* 0x0000000000028942 */ /* 0x000fea0003800100 */
[----:B------:R-:W-:Y:S05]  /*1c20*/  @!P0 BRA `(.L_x_109) ;  /* 0x0000000000108947 */ /* 0x000fea0003800000 */
[----:B------:R-:W2:Y:S02]  /*1c30*/  LDG.E R32, desc[UR4][R30.64+0x14] ;  /* 0x000014041e207981 */ /* 0x000ea4000c1e1900 */
[----:B--2---:R-:W-:-:S13]  /*1c40*/  FSETP.GT.AND P0, PT, R35, R32, PT ;  /* 0x000000202300720b */ /* 0x004fda0003f04000 */
[----:B------:R-:W-:Y:S05]  /*1c50*/  @P0 BREAK.RELIABLE B2 ;  /* 0x0000000000020942 */ /* 0x000fea0003800100 */
[----:B------:R-:W-:Y:S05]  /*1c60*/  @!P0 BRA `(.L_x_110) ;  /* 0x0000000000708947 */ /* 0x000fea0003800000 */
.L_x_109:
        /* <DEDUP_REMOVED lines=10> */
.L_x_108:
[----:B0-----:R-:W2:Y:S01]  /*1d10*/  LDG.E R34, desc[UR4][R30.64+0x10] ;  /* 0x000010041e227981 */ /* 0x001ea2000c1e1900 */
        /* <DEDUP_REMOVED lines=9> */
.L_x_111:
[----:B------:R-:W2:Y:S02]  /*1db0*/  LDG.E R34, desc[UR4][R30.64+0x14] ;  /* 0x000014041e227981 */ /* 0x000ea4000c1e1900 */
[----:B--2---:R-:W-:-:S13]  /*1dc0*/  FSETP.GT.AND P0, PT, R35, R34, PT ;  /* 0x000000222300720b */ /* 0x004fda0003f04000 */
[----:B------:R-:W0:Y:S02]  /*1dd0*/  @P0 LDC.64 R32, c[0x0][0x398] ;  /* 0x0000e600ff200b82 */ /* 0x000e240000000a00 */
[----:B0-----:R-:W2:Y:S01]  /*1de0*/  @P0 LDG.E R33, desc[UR4][R32.64+0x18] ;  /* 0x0000180420210981 */ /* 0x001ea2000c1e1900 */
[----:B------:R-:W-:-:S04]  /*1df0*/  @P0 FADD R34, R35, -R34 ;  /* 0x8000002223220221 */ /* 0x000fc80000000000 */
[----:B--2---:R-:W-:-:S04]  /*1e00*/  @P0 FMUL R35, R33, R34 ;  /* 0x0000002221230220 */ /* 0x004fc80000400000 */
[----:B------:R-:W-:-:S07]  /*1e10*/  @P0 FFMA R0, R35, -0.10000000149011611938, R0 ;  /* 0xbdcccccd23000823 */ /* 0x000fce0000000000 */
.L_x_112:
[----:B------:R-:W-:Y:S05]  /*1e20*/  BSYNC.RECONVERGENT B3 ;  /* 0x0000000000037941 */ /* 0x000fea0003800200 */
.L_x_110:
[----:B------:R-:W-:Y:S05]  /*1e30*/  BSYNC.RELIABLE B2 ;  /* 0x0000000000027941 */ /* 0x000fea0003800100 */
.L_x_107:
[----:B------:R-:W2:Y:S02]  /*1e40*/  LDG.E R43, desc[UR4][R30.64+0x20] ;  /* 0x000020041e2b7981 */ /* 0x000ea4000c1e1900 */
[----:B--2---:R-:W-:-:S13]  /*1e50*/  ISETP.GE.AND P0, PT, R12, R43, PT ;  /* 0x0000002b0c00720c */ /* 0x004fda0003f06270 */
[----:B------:R-:W-:Y:S05]  /*1e60*/  @!P0 BRA `(.L_x_113) ;  /* 0x0000000000b48947 */ /* 0x000fea0003800000 */
[----:B------:R-:W2:Y:S02]  /*1e70*/  LDG.E R42, desc[UR4][R30.64+0x24] ;  /* 0x000024041e2a7981 */ /* 0x000ea4000c1e1900 */
[----:B--2---:R-:W-:-:S13]  /*1e80*/  ISETP.GT.AND P0, PT, R43, R42, PT ;  /* 0x0000002a2b00720c */ /* 0x004fda0003f04270 */
[----:B------:R-:W-:Y:S05]  /*1e90*/  @P0 BRA `(.L_x_113) ;  /* 0x0000000000a80947 */ /* 0x000fea0003800000 */
.L_x_117:
[----:B0-----:R-:W0:Y:S01]  /*1ea0*/  LDC.64 R30, c[0x0][0x390] ;  /* 0x0000e400ff1e7b82 */ /* 0x001e220000000a00 */
[----:B------:R-:W-:Y:S01]  /*1eb0*/  LOP3.LUT R33, RZ, R43, RZ, 0x33, !PT ;  /* 0x0000002bff217212 */ /* 0x000fe200078e33ff */
[----:B------:R-:W-:Y:S01]  /*1ec0*/  BSSY.RELIABLE B2, `(.L_x_114) ;  /* 0x0000024000027945 */ /* 0x000fe20003800100 */
[----:B------:R-:W-:Y:S02]  /*1ed0*/  IMAD.MOV.U32 R45, RZ, RZ, RZ ;  /* 0x000000ffff2d7224 */ /* 0x000fe400078e00ff */
[----:B------:R-:W-:-:S07]  /*1ee0*/  IADD3 R44, PT, PT, R33, R12, RZ ;  /* 0x0000000c212c7210 */ /* 0x000fce0007ffe0ff */
.L_x_116:
        /* <DEDUP_REMOVED lines=33> */
.L_x_115:
[----:B------:R-:W-:Y:S05]  /*2100*/  BSYNC.RELIABLE B2 ;  /* 0x0000000000027941 */ /* 0x000fea0003800100 */
.L_x_114:
[C---:B------:R-:W-:Y:S02]  /*2110*/  ISETP.GE.AND P0, PT, R43.reuse, R42, PT ;  /* 0x0000002a2b00720c */ /* 0x040fe40003f06270 */
[----:B------:R-:W-:-:S11]  /*2120*/  IADD3 R43, PT, PT, R43, 0x1, RZ ;  /* 0x000000012b2b7810 */ /* 0x000fd60007ffe0ff */
[----:B------:R-:W-:Y:S05]  /*2130*/  @!P0 BRA `(.L_x_117) ;  /* 0xfffffffc00588947 */ /* 0x000fea000383ffff */
.L_x_113:
[----:B0-----:R-:W-:Y:S01]  /*2140*/  IMAD.SHL.U32 R30, R9, 0x4, RZ ;  /* 0x00000004091e7824 */ /* 0x001fe200078e00ff */
[----:B------:R-:W-:Y:S04]  /*2150*/  BSSY.RECONVERGENT B2, `(.L_x_118) ;  /* 0x000000e000027945 */ /* 0x000fe80003800200 */
[C---:B------:R-:W-:Y:S02]  /*2160*/  ISETP.EQ.AND P2, PT, R30.reuse, RZ, PT ;  /* 0x000000ff1e00720c */ /* 0x040fe40003f42270 */
[C---:B------:R-:W-:Y:S02]  /*2170*/  ISETP.EQ.AND P3, PT, R30.reuse, 0x4, PT ;  /* 0x000000041e00780c */ /* 0x040fe40003f62270 */
[C---:B------:R-:W-:Y:S02]  /*2180*/  ISETP.EQ.AND P4, PT, R30.reuse, 0x8, PT ;  /* 0x000000081e00780c */ /* 0x040fe40003f82270 */
[----:B------:R-:W-:Y:S01]  /*2190*/  ISETP.EQ.AND P5, PT, R30, 0xc, PT ;  /* 0x0000000c1e00780c */ /* 0x000fe20003fa2270 */
[----:B------:R-:W-:-:S12]  /*21a0*/  @!P1 BRA `(.L_x_119) ;  /* 0x0000000000209947 */ /* 0x000fd80003800000 */
[----:B------:R-:W2:Y:S02]  /*21b0*/  LDG.E.U8 R30, desc[UR4][R28.64+-0x1] ;  /* 0xffffff041c1e7981 */ /* 0x000ea4000c1e1100 */
[----:B--2---:R-:W-:-:S13]  /*21c0*/  ISETP.NE.AND P0, PT, R9, R30, PT ;  /* 0x0000001e0900720c */ /* 0x004fda0003f05270 */
[----:B------:R-:W-:Y:S05]  /*21d0*/  @P0 BRA `(.L_x_119) ;  /* 0x0000000000140947 */ /* 0x000fea0003800000 */
[----:B------:R-:W0:Y:S02]  /*21e0*/  LDC.64 R30, c[0x0][0x398] ;  /* 0x0000e600ff1e7b82 */ /* 0x000e240000000a00 */
[----:B0-----:R-:W2:Y:S04]  /*21f0*/  LDG.E R32, desc[UR4][R30.64+0x20] ;  /* 0x000020041e207981 */ /* 0x001ea8000c1e1900 */
[----:B------:R-:W3:Y:S01]  /*2200*/  LDG.E R34, desc[UR4][R30.64+0xc] ;  /* 0x00000c041e227981 */ /* 0x000ee2000c1e1900 */
[----:B--2---:R-:W-:-:S04]  /*2210*/  FMUL R33, R32, -0.050000000745058059692 ;  /* 0xbd4ccccd20217820 */ /* 0x004fc80000400000 */
[----:B---3--:R-:W-:-:S07]  /*2220*/  FFMA R0, R33, R34, R0 ;  /* 0x0000002221007223 */ /* 0x008fce0000000000 */
.L_x_119:
[----:B------:R-:W-:Y:S05]  /*2230*/  BSYNC.RECONVERGENT B2 ;  /* 0x0000000000027941 */ /* 0x000fea0003800200 */
.L_x_118:
[--C-:B------:R-:W-:Y:S01]  /*2240*/  @P2 IMAD.MOV.U32 R5, RZ, RZ, R0.reuse ;  /* 0x000000ffff052224 */ /* 0x100fe200078e0000 */
[----:B------:R-:W-:Y:S01]  /*2250*/  @P4 MOV R3, R0 ;  /* 0x0000000000034202 */ /* 0x000fe20000000f00 */
[--C-:B------:R-:W-:Y:S02]  /*2260*/  @P3 IMAD.MOV.U32 R4, RZ, RZ, R0.reuse ;  /* 0x000000ffff043224 */ /* 0x100fe400078e0000 */
[----:B------:R-:W-:-:S07]  /*2270*/  @P5 IMAD.MOV.U32 R2, RZ, RZ, R0 ;  /* 0x000000ffff025224 */ /* 0x000fce00078e0000 */
.L_x_87:
[----:B------:R-:W-:Y:S05]  /*2280*/  BSYNC.RECONVERGENT B1 ;  /* 0x0000000000017941 */ /* 0x000fea0003800200 */
.L_x_85:
        /* <DEDUP_REMOVED lines=8> */
[----:B------:R-:W-:Y:S01]  /*2310*/  IMAD.MOV.U32 R8, RZ, RZ, R17 ;  /* 0x000000ffff087224 */ /* 0x000fe200078e0011 */
[----:B------:R-:W-:Y:S02]  /*2320*/  FSETP.NE.AND P3, PT, R5, -INF , PT ;  /* 0xff8000000500780b */ /* 0x000fe40003f65000 */
[C---:B------:R-:W-:Y:S02]  /*2330*/  FSETP.EQU.AND P1, PT, R3.reuse, -INF , P1 ;  /* 0xff8000000300780b */ /* 0x040fe40000f2a000 */
[----:B------:R-:W-:-:S02]  /*2340*/  FSETP.NE.AND P4, PT, R3, -INF , PT ;  /* 0xff8000000300780b */ /* 0x000fc40003f85000 */
[----:B------:R-:W-:Y:S02]  /*2350*/  FSETP.NE.AND P5, PT, R2, -INF , PT ;  /* 0xff8000000200780b */ /* 0x000fe40003fa5000 */
[----:B------:R-:W-:Y:S02]  /*2360*/  PLOP3.LUT P0, PT, PT, PT, PT, 0x8, 0x80 ;  /* 0x000000000080781c */ /* 0x000fe40003f0e170 */
[----:B------:R-:W-:-:S05]  /*2370*/  MOV R6, R38 ;  /* 0x0000002600067202 */ /* 0x000fca0000000f00 */
[----:B------:R-:W-:Y:S06]  /*2380*/  @P1 BRA P6, `(.L_x_121) ;  /* 0x00000008007c1947 */ /* 0x000fec0003000000 */
[C---:B------:R-:W-:Y:S01]  /*2390*/  FSETP.NE.AND P1, PT, R5.reuse, -INF , PT ;  /* 0xff8000000500780b */ /* 0x040fe20003f25000 */
[----:B------:R-:W-:Y:S01]  /*23a0*/  BSSY.RECONVERGENT B1, `(.L_x_122) ;  /* 0x0000018000017945 */ /* 0x000fe20003800200 */
[----:B------:R-:W-:Y:S02]  /*23b0*/  HFMA2 R13, -RZ, RZ, 0, 0 ;  /* 0x00000000ff0d7431 */ /* 0x000fe400000001ff */
[----:B------:R-:W-:Y:S01]  /*23c0*/  IMAD.MOV.U32 R30, RZ, RZ, RZ ;  /* 0x000000ffff1e7224 */ /* 0x000fe200078e00ff */
[----:B------:R-:W-:Y:S02]  /*23d0*/  FSEL R7, R5, -INF , P1 ;  /* 0xff80000005077808 */ /* 0x000fe40000800000 */
[----:B------:R-:W-:Y:S02]  /*23e0*/  CS2R R10, SRZ ;  /* 0x00000000000a7805 */ /* 0x000fe4000001ff00 */
        /* <DEDUP_REMOVED lines=18> */
[----:B------:R-:W-:-:S07]  /*2510*/  FADD R10, RZ, R30 ;  /* 0x0000001eff0a7221 */ /* 0x000fce0000000000 */
.L_x_123:
[----:B------:R-:W-:Y:S05]  /*2520*/  BSYNC.RECONVERGENT B1 ;  /* 0x0000000000017941 */ /* 0x000fea0003800200 */
.L_x_122:
[----:B------:R-:W-:Y:S04]  /*2530*/  BSSY.RECONVERGENT B1, `(.L_x_124) ;  /* 0x000000e000017945 */ /* 0x000fe80003800200 */
[----:B------:R-:W-:Y:S05]  /*2540*/  @!P2 BRA `(.L_x_125) ;  /* 0x000000000030a947 */ /* 0x000fea0003800000 */
[----:B------:R-:W-:Y:S01]  /*2550*/  MOV R7, 0x3bbb989d ;  /* 0x3bbb989d00077802 */ /* 0x000fe20000000f00 */
        /* <DEDUP_REMOVED lines=11> */
.L_x_125:
[----:B------:R-:W-:Y:S05]  /*2610*/  BSYNC.RECONVERGENT B1 ;  /* 0x0000000000017941 */ /* 0x000fea0003800200 */
.L_x_124:
[----:B------:R-:W-:Y:S04]  /*2620*/  BSSY.RECONVERGENT B1, `(.L_x_126) ;  /* 0x000000e000017945 */ /* 0x000fe80003800200 */
[----:B------:R-:W-:Y:S05]  /*2630*/  @!P4 BRA `(.L_x_127) ;  /* 0x000000000030c947 */ /* 0x000fea0003800000 */
[----:B------:R-:W-:Y:S02]  /*2640*/  HFMA2 R8, -RZ, RZ, 3.7421875, 0 ;  /* 0x437c0000ff087431 */ /* 0x000fe400000001ff */
[----:B------:R-:W-:Y:S02]  /*2650*/  IMAD.MOV.U32 R7, RZ, RZ, 0x3bbb989d ;  /* 0x3bbb989dff077424 */ /* 0x000fe400078e00ff */
[----:B------:R-:W-:-:S04]  /*2660*/  FADD R6, R3, -R0 ;  /* 0x8000000003067221 */ /* 0x000fc80000000000 */
        /* <DEDUP_REMOVED lines=9> */
.L_x_127:
[----:B------:R-:W-:Y:S05]  /*2700*/  BSYNC.RECONVERGENT B1 ;  /* 0x0000000000017941 */ /* 0x000fea0003800200 */
.L_x_126:
        /* <DEDUP_REMOVED lines=10> */
[----:B------:R-:W-:-:S06]  /*27b0*/  FFMA R7, R0, 1.925963033500011079e-08, R7 ;  /* 0x32a5706000077823 */ /* 0x000fcc0000000007 */
[----:B------:R-:W0:Y:S02]  /*27c0*/  MUFU.EX2 R7, R7 ;  /* 0x0000000700077308 */ /* 0x000e240000000800 */
[----:B0-----:R-:W-:-:S07]  /*27d0*/  FFMA R10, R9, R7, R10 ;  /* 0x00000007090a7223 */ /* 0x001fce000000000a */
.L_x_129:
[----:B------:R-:W-:Y:S05]  /*27e0*/  BSYNC.RECONVERGENT B1 ;  /* 0x0000000000017941 */ /* 0x000fea0003800200 */
.L_x_128:
        /* <DEDUP_REMOVED lines=16> */
[----:B------:R-:W-:-:S07]  /*28f0*/  MOV R32, 0x2910 ;  /* 0x0000291000207802 */ /* 0x000fce0000000f00 */
[----:B------:R-:W-:Y:S05]  /*2900*/  CALL.REL.NOINC `($__internal_1_$__cuda_sm3x_div_rn_noftz_f32_slowpath) ;  /* 0x0000000400507944 */ /* 0x000fea0003c00000 */
[----:B------:R-:W-:-:S07]  /*2910*/  IMAD.MOV.U32 R6, RZ, RZ, R43 ;  /* 0x000000ffff067224 */ /* 0x000fce00078e002b */
.L_x_131:
[----:B------:R-:W-:Y:S05]  /*2920*/  BSYNC.RECONVERGENT B1 ;  /* 0x0000000000017941 */ /* 0x000fea0003800200 */
.L_x_130:
        /* <DEDUP_REMOVED lines=12> */
[----:B------:R-:W-:Y:S05]  /*29f0*/  CALL.REL.NOINC `($__internal_1_$__cuda_sm3x_div_rn_noftz_f32_slowpath) ;  /* 0x0000000400147944 */ /* 0x000fea0003c00000 */
[----:B------:R-:W-:-:S07]  /*2a00*/  IMAD.MOV.U32 R8, RZ, RZ, R43 ;  /* 0x000000ffff087224 */ /* 0x000fce00078e002b */
.L_x_133:
[----:B------:R-:W-:Y:S05]  /*2a10*/  BSYNC.RECONVERGENT B1 ;  /* 0x0000000000017941 */ /* 0x000fea0003800200 */
.L_x_132:
        /* <DEDUP_REMOVED lines=12> */
[----:B------:R-:W-:Y:S05]  /*2ae0*/  CALL.REL.NOINC `($__internal_1_$__cuda_sm3x_div_rn_noftz_f32_slowpath) ;  /* 0x0000000000d87944 */ /* 0x000fea0003c00000 */
[----:B------:R-:W-:-:S07]  /*2af0*/  MOV R0, R43 ;  /* 0x0000002b00007202 */ /* 0x000fce0000000f00 */
.L_x_135:
[----:B------:R-:W-:Y:S05]  /*2b00*/  BSYNC.RECONVERGENT B1 ;  /* 0x0000000000017941 */ /* 0x000fea0003800200 */
.L_x_134:
[----:B------:R-:W-:Y:S01]  /*2b10*/  SHF.R.U32.HI R10, RZ, 0x2, R25 ;  /* 0x00000002ff0a7819 */ /* 0x000fe20000011619 */
[----:B------:R-:W-:Y:S01]  /*2b20*/  IMAD.SHL.U32 R16, R19, 0x10, RZ ;  /* 0x0000001013107824 */ /* 0x000fe200078e00ff */
[----:B------:R-:W-:Y:S01]  /*2b30*/  BSSY.RECONVERGENT B1, `(.L_x_136) ;  /* 0x0000017000017945 */ /* 0x000fe20003800200 */
[----:B------:R-:W-:Y:S01]  /*2b40*/  VIADD R24, R24, 0x587c5 ;  /* 0x000587c518187836 */ /* 0x000fe20000000000 */
[----:B------:R-:W-:-:S05]  /*2b50*/  LOP3.LUT R10, R10, R25, RZ, 0x3c, !PT ;  /* 0x000000190a0a7212 */ /* 0x000fca00078e3cff */
[----:B------:R-:W-:-:S05]  /*2b60*/  IMAD.SHL.U32 R7, R10, 0x2, RZ ;  /* 0x000000020a077824 */ /* 0x000fca00078e00ff */
[----:B------:R-:W-:-:S04]  /*2b70*/  LOP3.LUT R7, R19, R16, R7, 0x96, !PT ;  /* 0x0000001013077212 */ /* 0x000fc800078e9607 */
[----:B------:R-:W-:Y:S01]  /*2b80*/  LOP3.LUT R7, R7, R10, RZ, 0x3c, !PT ;  /* 0x0000000a07077212 */ /* 0x000fe200078e3cff */
[----:B------:R-:W-:-:S03]  /*2b90*/  IMAD.MOV.U32 R10, RZ, RZ, 0x2f800000 ;  /* 0x2f800000ff0a7424 */ /* 0x000fc600078e00ff */
[----:B------:R-:W-:-:S04]  /*2ba0*/  IADD3 R9, PT, PT, R7, R24, RZ ;  /* 0x0000001807097210 */ /* 0x000fc80007ffe0ff */
        /* <DEDUP_REMOVED lines=13> */
[----:B------:R-:W-:-:S12]  /*2c80*/  HFMA2 R0, -RZ, RZ, 0, 1.78813934326171875e-07 ;  /* 0x00000003ff007431 */ /* 0x000fd800000001ff */
[----:B------:R-:W-:-:S07]  /*2c90*/  @P0 PRMT R10, R0, 0x7610, R10 ;  /* 0x00007610000a0816 */ /* 0x000fce000000000a */
.L_x_137:
[----:B------:R-:W-:Y:S05]  /*2ca0*/  BSYNC.RECONVERGENT B1 ;  /* 0x0000000000017941 */ /* 0x000fea0003800200 */
.L_x_136:
[----:B------:R-:W0:Y:S01]  /*2cb0*/  LDC.64 R8, c[0x0][0x390] ;  /* 0x0000e400ff087b82 */ /* 0x000e220000000a00 */
[----:B------:R1:W-:Y:S04]  /*2cc0*/  STG.E.U8 desc[UR4][R28.64], R10 ;  /* 0x0000000a1c007986 */ /* 0x0003e8000c101104 */
[----:B0-----:R-:W2:Y:S01]  /*2cd0*/  LDG.E R11, desc[UR4][R8.64+0x8] ;  /* 0x00000804080b7981 */ /* 0x001ea2000c1e1900 */
[----:B------:R-:W-:Y:S02]  /*2ce0*/  VIADD R14, R14, 0x1 ;  /* 0x000000010e0e7836 */ /* 0x000fe40000000000 */
        /* <DEDUP_REMOVED lines=9> */
.L_x_121:
[----:B------:R-:W-:Y:S05]  /*2d80*/  BSYNC.RECONVERGENT B0 ;  /* 0x0000000000007941 */ /* 0x000fea0003800200 */
.L_x_80:
        /* <DEDUP_REMOVED lines=12> */
        .weak           $__internal_1_$__cuda_sm3x_div_rn_noftz_f32_slowpath
        .type           $__internal_1_$__cuda_sm3x_div_rn_noftz_f32_slowpath,@function
        .size           $__internal_1_$__cuda_sm3x_div_rn_noftz_f32_slowpath,(.L_x_152 - $__internal_1_$__cuda_sm3x_div_rn_noftz_f32_slowpath)
$__internal_1_$__cuda_sm3x_div_rn_noftz_f32_slowpath:
[----:B------:R-:W-:Y:S01]  /*2e50*/  SHF.R.U32.HI R33, RZ, 0x17, R31 ;  /* 0x00000017ff217819 */ /* 0x000fe2000001161f */
[----:B------:R-:W-:Y:S01]  /*2e60*/  BSSY.RECONVERGENT B4, `(.L_x_139) ;  /* 0x0000063000047945 */ /* 0x000fe20003800200 */
[----:B------:R-:W-:Y:S02]  /*2e70*/  SHF.R.U32.HI R42, RZ, 0x17, R30 ;  /* 0x00000017ff2a7819 */ /* 0x000fe4000001161e */
[----:B------:R-:W-:Y:S02]  /*2e80*/  LOP3.LUT R33, R33, 0xff, RZ, 0xc0, !PT ;  /* 0x000000ff21217812 */ /* 0x000fe400078ec0ff */
[----:B------:R-:W-:Y:S02]  /*2e90*/  LOP3.LUT R42, R42, 0xff, RZ, 0xc0, !PT ;  /* 0x000000ff2a2a7812 */ /* 0x000fe400078ec0ff */
[----:B------:R-:W-:-:S03]  /*2ea0*/  IADD3 R43, PT, PT, R33, -0x1, RZ ;  /* 0xffffffff212b7810 */ /* 0x000fc60007ffe0ff */
[----:B------:R-:W-:Y:S01]  /*2eb0*/  VIADD R34, R42, 0xffffffff ;  /* 0xffffffff2a227836 */ /* 0x000fe20000000000 */
        /* <DEDUP_REMOVED lines=20> */
[----:B------:R-:W-:Y:S01]  /*3000*/  VIADD R34, R42, 0xffffffff ;  /* 0xffffffff2a227836 */ /* 0x000fe20000000000 */
[----:B------:R-:W-:-:S04]  /*3010*/  ISETP.GE.AND P2, PT, R43, RZ, PT ;  /* 0x000000ff2b00720c */ /* 0x000fc80003f46270 */
[----:B------:R-:W-:-:S09]  /*3020*/  ISETP.GE.AND P0, PT, R34, RZ, PT ;  /* 0x000000ff2200720c */ /* 0x000fd20003f06270 */
[----:B------:R-:W-:-:S04]  /*3030*/  @!P2 FFMA R31, R31, 1.84467440737095516160e+19, RZ ;  /* 0x5f8000001f1fa823 */ /* 0x000fc800000000ff */
[----:B------:R-:W-:Y:S01]  /*3040*/  @P0 MOV R34, RZ ;  /* 0x000000ff00220202 */ /* 0x000fe20000000f00 */
[----:B------:R-:W-:Y:S02]  /*3050*/  @!P0 IMAD.MOV.U32 R34, RZ, RZ, -0x40 ;  /* 0xffffffc0ff228424 */ /* 0x000fe400078e00ff */
[----:B------:R-:W-:Y:S02]  /*3060*/  @!P0 FFMA R30, R30, 1.84467440737095516160e+19, RZ ;  /* 0x5f8000001e1e8823 */ /* 0x000fe400000000ff */
[----:B------:R-:W-:-:S07]  /*3070*/  @!P2 VIADD R34, R34, 0x40 ;  /* 0x000000402222a836 */ /* 0x000fce0000000000 */
.L_x_140:
[----:B------:R-:W-:Y:S01]  /*3080*/  LEA R44, R33, 0xc0800000, 0x17 ;  /* 0xc0800000212c7811 */ /* 0x000fe200078eb8ff */
[----:B------:R-:W-:Y:S01]  /*3090*/  BSSY.RECONVERGENT B5, `(.L_x_145) ;  /* 0x0000036000057945 */ /* 0x000fe20003800200 */
[----:B------:R-:W-:-:S03]  /*30a0*/  IADD3 R43, PT, PT, R42, -0x7f, RZ ;  /* 0xffffff812a2b7810 */ /* 0x000fc60007ffe0ff */
[----:B------:R-:W-:Y:S02]  /*30b0*/  IMAD.IADD R44, R31, 0x1, -R44 ;  /* 0x000000011f2c7824 */ /* 0x000fe400078e0a2c */
[C---:B------:R-:W-:Y:S01]  /*30c0*/  IMAD R30, R43.reuse, -0x800000, R30 ;  /* 0xff8000002b1e7824 */ /* 0x040fe200078e021e */
[----:B------:R-:W-:Y:S01]  /*30d0*/  IADD3 R43, PT, PT, R43, 0x7f, -R33 ;  /* 0x0000007f2b2b7810 */ /* 0x000fe20007ffe821 */
[----:B------:R-:W0:Y:S01]  /*30e0*/  MUFU.RCP R46, R44 ;  /* 0x0000002c002e7308 */ /* 0x000e220000001000 */
[----:B------:R-:W-:-:S03]  /*30f0*/  FADD.FTZ R45, -R44, -RZ ;  /* 0x800000ff2c2d7221 */ /* 0x000fc60000010100 */
[----:B------:R-:W-:Y:S02]  /*3100*/  IMAD.IADD R43, R43, 0x1, R34 ;  /* 0x000000012b2b7824 */ /* 0x000fe400078e0222 */
[----:B0-----:R-:W-:-:S04]  /*3110*/  FFMA R31, R46, R45, 1 ;  /* 0x3f8000002e1f7423 */ /* 0x001fc8000000002d */
[----:B------:R-:W-:-:S04]  /*3120*/  FFMA R31, R46, R31, R46 ;  /* 0x0000001f2e1f7223 */ /* 0x000fc8000000002e */
[----:B------:R-:W-:-:S04]  /*3130*/  FFMA R42, R30, R31, RZ ;  /* 0x0000001f1e2a7223 */ /* 0x000fc800000000ff */
[----:B------:R-:W-:-:S04]  /*3140*/  FFMA R46, R45, R42, R30 ;  /* 0x0000002a2d2e7223 */ /* 0x000fc8000000001e */
[----:B------:R-:W-:-:S04]  /*3150*/  FFMA R42, R31, R46, R42 ;  /* 0x0000002e1f2a7223 */ /* 0x000fc8000000002a */
[----:B------:R-:W-:-:S04]  /*3160*/  FFMA R45, R45, R42, R30 ;  /* 0x0000002a2d2d7223 */ /* 0x000fc8000000001e */
        /* <DEDUP_REMOVED lines=14> */
[-CC-:B------:R-:W-:Y:S01]  /*3250*/  FFMA.RZ R34, R31, R45.reuse, R42.reuse ;  /* 0x0000002d1f227223 */ /* 0x180fe2000000c02a */
[C---:B------:R-:W-:Y:S02]  /*3260*/  ISETP.NE.AND P4, PT, R33.reuse, RZ, PT ;  /* 0x000000ff2100720c */ /* 0x040fe40003f85270 */
[----:B------:R-:W-:Y:S02]  /*3270*/  ISETP.NE.AND P2, PT, R33, RZ, PT ;  /* 0x000000ff2100720c */ /* 0x000fe40003f45270 */
[----:B------:R-:W-:Y:S01]  /*3280*/  LOP3.LUT R43, R34, 0x7fffff, RZ, 0xc0, !PT ;  /* 0x007fffff222b7812 */ /* 0x000fe200078ec0ff */
[CCC-:B------:R-:W-:Y:S01]  /*3290*/  FFMA.RP R34, R31.reuse, R45.reuse, R42.reuse ;  /* 0x0000002d1f227223 */ /* 0x1c0fe2000000802a */
[----:B------:R-:W-:Y:S01]  /*32a0*/  FFMA.RM R31, R31, R45, R42 ;  /* 0x0000002d1f1f7223 */ /* 0x000fe2000000402a */
[----:B------:R-:W-:Y:S01]  /*32b0*/  IADD3 R42, PT, PT, R33, 0x20, RZ ;  /* 0x00000020212a7810 */ /* 0x000fe20007ffe0ff */
[----:B------:R-:W-:Y:S01]  /*32c0*/  IMAD.MOV R33, RZ, RZ, -R33 ;  /* 0x000000ffff217224 */ /* 0x000fe200078e0a21 */
[----:B------:R-:W-:-:S02]  /*32d0*/  LOP3.LUT R43, R43, 0x800000, RZ, 0xfc, !PT ;  /* 0x008000002b2b7812 */ /* 0x000fc400078efcff */
[----:B------:R-:W-:Y:S02]  /*32e0*/  FSETP.NEU.FTZ.AND P0, PT, R34, R31, PT ;  /* 0x0000001f2200720b */ /* 0x000fe40003f1d000 */
[----:B------:R-:W-:Y:S02]  /*32f0*/  SHF.L.U32 R42, R43, R42, RZ ;  /* 0x0000002a2b2a7219 */ /* 0x000fe400000006ff */
[----:B------:R-:W-:Y:S02]  /*3300*/  SEL R34, R33, RZ, P4 ;  /* 0x000000ff21227207 */ /* 0x000fe40002000000 */
[----:B------:R-:W-:Y:S02]  /*3310*/  ISETP.NE.AND P2, PT, R42, RZ, P2 ;  /* 0x000000ff2a00720c */ /* 0x000fe40001745270 */
[----:B------:R-:W-:Y:S02]  /*3320*/  SHF.R.U32.HI R34, RZ, R34, R43 ;  /* 0x00000022ff227219 */ /* 0x000fe4000001162b */
[----:B------:R-:W-:-:S02]  /*3330*/  PLOP3.LUT P0, PT, P0, P2, PT, 0xf8, 0x8f ;  /* 0x00000000008f781c */ /* 0x000fc40000705f70 */
[----:B------:R-:W-:Y:S02]  /*3340*/  SHF.R.U32.HI R42, RZ, 0x1, R34 ;  /* 0x00000001ff2a7819 */ /* 0x000fe40000011622 */
[----:B------:R-:W-:-:S04]  /*3350*/  SEL R31, RZ, 0x1, !P0 ;  /* 0x00000001ff1f7807 */ /* 0x000fc80004000000 */
[----:B------:R-:W-:-:S04]  /*3360*/  LOP3.LUT R31, R31, 0x1, R42, 0xf8, !PT ;  /* 0x000000011f1f7812 */ /* 0x000fc800078ef82a */
[----:B------:R-:W-:-:S05]  /*3370*/  LOP3.LUT R31, R31, R34, RZ, 0xc0, !PT ;  /* 0x000000221f1f7212 */ /* 0x000fca00078ec0ff */
[----:B------:R-:W-:-:S05]  /*3380*/  IMAD.IADD R31, R42, 0x1, R31 ;  /* 0x000000012a1f7824 */ /* 0x000fca00078e021f */
[----:B------:R-:W-:Y:S01]  /*3390*/  LOP3.LUT R30, R31, R30, RZ, 0xfc, !PT ;  /* 0x0000001e1f1e7212 */ /* 0x000fe200078efcff */
[----:B------:R-:W-:Y:S06]  /*33a0*/  BRA `(.L_x_148) ;  /* 0x0000000000107947 */ /* 0x000fec0003800000 */
.L_x_147:
[----:B------:R-:W-:-:S04]  /*33b0*/  LOP3.LUT R30, R30, 0x80000000, RZ, 0xc0, !PT ;  /* 0x800000001e1e7812 */ /* 0x000fc800078ec0ff */
[----:B------:R-:W-:Y:S01]  /*33c0*/  LOP3.LUT R30, R30, 0x7f800000, RZ, 0xfc, !PT ;  /* 0x7f8000001e1e7812 */ /* 0x000fe200078efcff */
[----:B------:R-:W-:Y:S06]  /*33d0*/  BRA `(.L_x_148) ;  /* 0x0000000000047947 */ /* 0x000fec0003800000 */
.L_x_146:
[----:B------:R-:W-:-:S07]  /*33e0*/  IMAD R30, R43, 0x800000, R30 ;  /* 0x008000002b1e7824 */ /* 0x000fce00078e021e */
.L_x_148:
[----:B------:R-:W-:Y:S05]  /*33f0*/  BSYNC.RECONVERGENT B5 ;  /* 0x0000000000057941 */ /* 0x000fea0003800200 */
.L_x_145:
[----:B------:R-:W-:Y:S05]  /*3400*/  BRA `(.L_x_149) ;  /* 0x0000000000207947 */ /* 0x000fea0003800000 */
.L_x_144:
[----:B------:R-:W-:-:S04]  /*3410*/  LOP3.LUT R30, R31, 0x80000000, R30, 0x48, !PT ;  /* 0x800000001f1e7812 */ /* 0x000fc800078e481e */
[----:B------:R-:W-:Y:S01]  /*3420*/  LOP3.LUT R30, R30, 0x7f800000, RZ, 0xfc, !PT ;  /* 0x7f8000001e1e7812 */ /* 0x000fe200078efcff */
[----:B------:R-:W-:Y:S06]  /*3430*/  BRA `(.L_x_149) ;  /* 0x0000000000147947 */ /* 0x000fec0003800000 */
.L_x_143:
[----:B------:R-:W-:Y:S01]  /*3440*/  LOP3.LUT R30, R31, 0x80000000, R30, 0x48, !PT ;  /* 0x800000001f1e7812 */ /* 0x000fe200078e481e */
[----:B------:R-:W-:Y:S06]  /*3450*/  BRA `(.L_x_149) ;  /* 0x00000000000c7947 */ /* 0x000fec0003800000 */
.L_x_142:
[----:B------:R-:W0:Y:S01]  /*3460*/  MUFU.RSQ R30, -QNAN ;  /* 0xffc00000001e7908 */ /* 0x000e220000001400 */
[----:B------:R-:W-:Y:S05]  /*3470*/  BRA `(.L_x_149) ;  /* 0x0000000000047947 */ /* 0x000fea0003800000 */
.L_x_141:
[----:B------:R-:W-:-:S07]  /*3480*/  FADD.FTZ R30, R30, R31 ;  /* 0x0000001f1e1e7221 */ /* 0x000fce0000010000 */
.L_x_149:
[----:B------:R-:W-:Y:S05]  /*3490*/  BSYNC.RECONVERGENT B4 ;  /* 0x0000000000047941 */ /* 0x000fea0003800200 */
.L_x_139:
[----:B0-----:R-:W-:Y:S01]  /*34a0*/  MOV R43, R30 ;  /* 0x0000001e002b7202 */ /* 0x001fe20000000f00 */
[----:B------:R-:W-:Y:S02]  /*34b0*/  IMAD.MOV.U32 R30, RZ, RZ, R32 ;  /* 0x000000ffff1e7224 */ /* 0x000fe400078e0020 */
[----:B------:R-:W-:-:S04]  /*34c0*/  IMAD.MOV.U32 R31, RZ, RZ, 0x0 ;  /* 0x00000000ff1f7424 */ /* 0x000fc800078e00ff */
[----:B------:R-:W-:Y:S05]  /*34d0*/  RET.REL.NODEC R30 `(_Z21key_generation_kernelPhP17curandStateXORWOWPK11ConstraintsPK15HyperparametersiS_) ;  /* 0xffffffc81ec87950 */ /* 0x000fea0003c3ffff */
.L_x_150:
        /* <DEDUP_REMOVED lines=10> */
.L_x_152:


//--------------------- .nv.global.init           --------------------------
	.section	.nv.global.init,"aw",@progbits
	.align	4
.nv.global.init:
	.type		mrg32k3aM1SubSeq,@object
	.size		mrg32k3aM1SubSeq,(mrg32k3aM2SubSeq - mrg32k3aM1SubSeq)
mrg32k3aM1SubSeq:
        /*0000*/ 	.byte	0x0b, 0xcc, 0xee, 0x04, 0x73, 0x29, 0x8b, 0x6f, 0xf6, 0x53, 0x03, 0xf6, 0x23, 0xf6, 0xea, 0xda
        /* <DEDUP_REMOVED lines=125> */
	.type		mrg32k3aM2SubSeq,@object
	.size		mrg32k3aM2SubSeq,(mrg32k3aM1 - mrg32k3aM2SubSeq)
mrg32k3aM2SubSeq:
        /* <DEDUP_REMOVED lines=126> */
	.type		mrg32k3aM1,@object
	.size		mrg32k3aM1,(mrg32k3aM1Seq - mrg32k3aM1)
mrg32k3aM1:
        /* <DEDUP_REMOVED lines=144> */
	.type		mrg32k3aM1Seq,@object
	.size		mrg32k3aM1Seq,(mrg32k3aM2 - mrg32k3aM1Seq)
mrg32k3aM1Seq:
        /* <DEDUP_REMOVED lines=144> */
	.type		mrg32k3aM2,@object
	.size		mrg32k3aM2,(mrg32k3aM2Seq - mrg32k3aM2)
mrg32k3aM2:
        /* <DEDUP_REMOVED lines=144> */
	.type		mrg32k3aM2Seq,@object
	.size		mrg32k3aM2Seq,(precalc_xorwow_matrix - mrg32k3aM2Seq)
mrg32k3aM2Seq:
        /* <DEDUP_REMOVED lines=144> */
	.type		precalc_xorwow_matrix,@object
	.size		precalc_xorwow_matrix,(precalc_xorwow_offset_matrix - precalc_xorwow_matrix)
precalc_xorwow_matrix:
        /* <DEDUP_REMOVED lines=6400> */
	.type		precalc_xorwow_offset_matrix,@object
	.size		precalc_xorwow_offset_matrix,(.L_1 - precalc_xorwow_offset_matrix)
precalc_xorwow_offset_matrix:
        /* <DEDUP_REMOVED lines=6400> */
.L_1:


//--------------------- .nv.shared.reserved.0     --------------------------
	.section	.nv.shared.reserved.0,"aw",@nobits
	.weak		__nv_reservedSMEM_offset_0_alias
	.size		__nv_reservedSMEM_offset_0_alias, 0, 64
	.other		__nv_reservedSMEM_offset_0_alias,@"STO_CUDA_RESERVED_SHARED STV_DEFAULT"
__nv_reservedSMEM_offset_0_alias:
	.zero		0
	.zero		64


//--------------------- .nv.constant0._Z18init_curand_statesP17curandStateXORWOWmi --------------------------
	.section	.nv.constant0._Z18init_curand_statesP17curandStateXORWOWmi,"a",@progbits
	.sectionflags	@""
	.align	4
.nv.constant0._Z18init_curand_statesP17curandStateXORWOWmi:
	.zero		916


//--------------------- .nv.constant0._Z21mdp_generation_kernelPhP17curandStateXORWOWPK11ConstraintsPK15HyperparametersiS_PKhii --------------------------
	.section	.nv.constant0._Z21mdp_generation_kernelPhP17curandStateXORWOWPK11ConstraintsPK15HyperparametersiS_PKhii,"a",@progbits
	.sectionflags	@""
	.align	4
.nv.constant0._Z21mdp_generation_kernelPhP17curandStateXORWOWPK11ConstraintsPK15HyperparametersiS_PKhii:
	.zero		960


//--------------------- .nv.constant0._Z21key_generation_kernelPhP17curandStateXORWOWPK11ConstraintsPK15HyperparametersiS_ --------------------------
	.section	.nv.constant0._Z21key_generation_kernelPhP17curandStateXORWOWPK11ConstraintsPK15HyperparametersiS_,"a",@progbits
	.sectionflags	@""
	.align	4
.nv.constant0._Z21key_generation_kernelPhP17curandStateXORWOWPK11ConstraintsPK15HyperparametersiS_:
	.zero		944


//--------------------- SYMBOLS --------------------------

	.type		.nv.reservedSmem.offset0,@object
	.size		.nv.reservedSmem.offset0,0x4
